def gluon_wgmma(
    a_ptr,
    b_ptr,
    c_ptr,
    M,
    N,
    K,
    stride_am,
    stride_bk,
    stride_cm,
    BLOCK_M: gl.constexpr,
    BLOCK_N: gl.constexpr,
    BLOCK_K: gl.constexpr,
    DTYPE: gl.constexpr,
    A_LAYOUT: gl.constexpr,
    B_LAYOUT: gl.constexpr,
    C_LAYOUT: gl.constexpr,
    B_SHAPE: gl.constexpr,
    TRANS_B: gl.constexpr,
    NUM_BUFFERS: gl.constexpr,
    NUM_WARPS: gl.constexpr,
):
    a_desc = tma.make_tensor_descriptor(
        a_ptr, [M, K], [stride_am, 1], [BLOCK_M, BLOCK_K], A_LAYOUT
    )
    b_desc = tma.make_tensor_descriptor(
        b_ptr,
        [N, K] if TRANS_B else [K, N],
        [stride_bk, 1],
        B_SHAPE,
        B_LAYOUT,
    )
    c_desc = tma.make_tensor_descriptor(
        c_ptr, [M, N], [stride_cm, 1], [BLOCK_M, BLOCK_N], C_LAYOUT
    )

    a_bufs = gl.allocate_shared_memory(
        DTYPE, [NUM_BUFFERS, BLOCK_M, BLOCK_K], A_LAYOUT
    )
    b_bufs = gl.allocate_shared_memory(DTYPE, [NUM_BUFFERS] + B_SHAPE, B_LAYOUT)

    pid_m = gl.program_id(0)
    pid_n = gl.program_id(1)
    off_m = pid_m * BLOCK_M
    off_n = pid_n * BLOCK_N

    mma_layout: gl.constexpr = pick_wgmma_layout(DTYPE, BLOCK_M, BLOCK_N, NUM_WARPS)
    acc = warpgroup_mma_init(
        gl.zeros((BLOCK_M, BLOCK_N), dtype=gl.float32, layout=mma_layout)
    )

    bars = gl.allocate_shared_memory(
        gl.int64, [NUM_BUFFERS, 1], mbarrier.MBarrierLayout()
    )
    for i in gl.static_range(NUM_BUFFERS):
        mbarrier.init(bars.index(i), count=1)
    idx = 0
    phase = 0

    for k in range(0, K, BLOCK_K):
        a = a_bufs.index(idx)
        b = b_bufs.index(idx)
        bar = bars.index(idx)
        mbarrier.expect(bar, a_desc.block_type.nbytes + b_desc.block_type.nbytes)
        tma.async_copy_global_to_shared(a_desc, [off_m, k], bar, a)
        tma.async_copy_global_to_shared(
            b_desc, [off_n, k] if TRANS_B else [k, off_n], bar, b
        )
        mbarrier.wait(bar, phase=phase)

        if TRANS_B:
            b = b.permute((1, 0))
        acc = warpgroup_mma_wait(num_outstanding=0, deps=(acc,))
        acc = warpgroup_mma(a, b, acc, is_async=True)

        idx += 1
        if idx == NUM_BUFFERS:
            idx = 0
            phase ^= 1

    acc = warpgroup_mma_wait(num_outstanding=0, deps=(acc,))
    for i in gl.static_range(NUM_BUFFERS):
        mbarrier.invalidate(bars.index(i))

    c_smem = gl.allocate_shared_memory(DTYPE, [BLOCK_M, BLOCK_N], C_LAYOUT)
    c_smem.store(acc.to(DTYPE))
    fence_async_shared()
    tma.async_copy_shared_to_global(c_desc, [off_m, off_n], c_smem)
    tma.store_wait(pendings=0)

# config = {"BLOCK_K": 128, "BLOCK_M": 128, "BLOCK_N": 128, "arch": "sm_90", "dtype": "fp16", "num_buffers": 3, "num_warps": 8, "trans_b": 0}
# arch = sm_90


// ===== COMPILED SASS (sm_90a) =====

	.target	sm_90a

	.elftype	@"ET_EXEC"


//--------------------- .note.nv.tkinfo           --------------------------
	.section	.note.nv.tkinfo,"",@"SHT_NOTE"
	.sectionflags	@"SHF_NOTE_NV_TKINFO"
	.tkinfo
        /*0018*/ 	.word	0x00000002
        /*0030*/ 	.string	""
        /*0030*/ 	.string	"ptxas"
        /*0030*/ 	.string	"Cuda compilation tools, release 13.0, V13.0.88"
        /*0030*/ 	.string	"Build cuda_13.0.r13.0/compiler.36424714_0"
        /*0030*/ 	.string	"-v  -suppress-debug-info  -lineinfo  -arch sm_90a "



//--------------------- .note.nv.cuinfo           --------------------------
	.section	.note.nv.cuinfo,"",@"SHT_NOTE"
	.sectionflags	@"SHF_NOTE_NV_CUINFO"
        /*0018*/ 	.short	0x0002
        /*001a*/ 	.short	0x005a
        /*001c*/ 	.short	0x0082
	.zero		2


//--------------------- .nv.info                  --------------------------
	.section	.nv.info,"",@"SHT_CUDA_INFO"
	.align	4


	//----- nvinfo : EIATTR_REGCOUNT
	.align		4
        /*0000*/ 	.byte	0x04, 0x2f
        /*0002*/ 	.short	(.L_1 - .L_0)
	.align		4
.L_0:
        /*0004*/ 	.word	index@(gluon_wgmma)
        /*0008*/ 	.word	0x0000005a


	//----- nvinfo : EIATTR_FRAME_SIZE
	.align		4
.L_1:
        /*000c*/ 	.byte	0x04, 0x11
        /*000e*/ 	.short	(.L_3 - .L_2)
	.align		4
.L_2:
        /*0010*/ 	.word	index@(gluon_wgmma)
        /*0014*/ 	.word	0x00000000


	//----- nvinfo : EIATTR_MIN_STACK_SIZE
	.align		4
.L_3:
        /*0018*/ 	.byte	0x04, 0x12
        /*001a*/ 	.short	(.L_5 - .L_4)
	.align		4
.L_4:
        /*001c*/ 	.word	index@(gluon_wgmma)
        /*0020*/ 	.word	0x00000000
.L_5:


//--------------------- .nv.compat                --------------------------
	.section	.nv.compat,"",@"SHT_CUDA_COMPAT_INFO"
	.align	4
        /*0000*/ 	.byte	0x02, 0x09, 0x01, 0x00, 0x02, 0x02, 0x04, 0x00, 0x02, 0x05, 0x05, 0x00, 0x03, 0x07, 0x01, 0x01
        /*0010*/ 	.byte	0x02, 0x03, 0x03, 0x00, 0x02, 0x06, 0x01, 0x00, 0x04, 0x0b, 0x08, 0x00, 0x00, 0x00, 0x00, 0x00
        /*0020*/ 	.byte	0x00, 0x00, 0x00, 0x00


//--------------------- .nv.info.gluon_wgmma      --------------------------
	.section	.nv.info.gluon_wgmma,"",@"SHT_CUDA_INFO"
	.sectionflags	@""
	.align	4


	//----- nvinfo : EIATTR_CUDA_API_VERSION
	.align		4
        /*0000*/ 	.byte	0x04, 0x37
        /*0002*/ 	.short	(.L_7 - .L_6)
.L_6:
        /*0004*/ 	.word	0x00000082


	//----- nvinfo : EIATTR_KPARAM_INFO
	.align		4
.L_7:
        /*0008*/ 	.byte	0x04, 0x17
        /*000a*/ 	.short	(.L_9 - .L_8)
.L_8:
        /*000c*/ 	.word	0x00000000
        /*0010*/ 	.short	0x000a
        /*0012*/ 	.short	0x0048
        /*0014*/ 	.byte	0x00, 0xf4, 0x21, 0x00


	//----- nvinfo : EIATTR_KPARAM_INFO
	.align		4
.L_9:
        /*0018*/ 	.byte	0x04, 0x17
        /*001a*/ 	.short	(.L_11 - .L_10)
.L_10:
        /*001c*/ 	.word	0x00000000
        /*0020*/ 	.short	0x0009
        /*0022*/ 	.short	0x0040
        /*0024*/ 	.byte	0x00, 0xf4, 0x21, 0x00


	//----- nvinfo : EIATTR_KPARAM_INFO
	.align		4
.L_11:
        /*0028*/ 	.byte	0x04, 0x17
        /*002a*/ 	.short	(.L_13 - .L_12)
.L_12:
        /*002c*/ 	.word	0x00000000
        /*0030*/ 	.short	0x0008
        /*0032*/ 	.short	0x0038
        /*0034*/ 	.byte	0x00, 0xf0, 0x21, 0x00


	//----- nvinfo : EIATTR_KPARAM_INFO
	.align		4
.L_13:
        /*0038*/ 	.byte	0x04, 0x17
        /*003a*/ 	.short	(.L_15 - .L_14)
.L_14:
        /*003c*/ 	.word	0x00000000
        /*0040*/ 	.short	0x0007
        /*0042*/ 	.short	0x0030
        /*0044*/ 	.byte	0x00, 0xf0, 0x21, 0x00


	//----- nvinfo : EIATTR_KPARAM_INFO
	.align		4
.L_15:
        /*0048*/ 	.byte	0x04, 0x17
        /*004a*/ 	.short	(.L_17 - .L_16)
.L_16:
        /*004c*/ 	.word	0x00000000
        /*0050*/ 	.short	0x0006
        /*0052*/ 	.short	0x0028
        /*0054*/ 	.byte	0x00, 0xf0, 0x21, 0x00


	//----- nvinfo : EIATTR_KPARAM_INFO
	.align		4
.L_17:
        /*0058*/ 	.byte	0x04, 0x17
        /*005a*/ 	.short	(.L_19 - .L_18)
.L_18:
        /*005c*/ 	.word	0x00000000
        /*0060*/ 	.short	0x0005
        /*0062*/ 	.short	0x0020
        /*0064*/ 	.byte	0x00, 0xf0, 0x11, 0x00


	//----- nvinfo : EIATTR_KPARAM_INFO
	.align		4
.L_19:
        /*0068*/ 	.byte	0x04, 0x17
        /*006a*/ 	.short	(.L_21 - .L_20)
.L_20:
        /*006c*/ 	.word	0x00000000
        /*0070*/ 	.short	0x0004
        /*0072*/ 	.short	0x001c
        /*0074*/ 	.byte	0x00, 0xf0, 0x11, 0x00


	//----- nvinfo : EIATTR_KPARAM_INFO
	.align		4
.L_21:
        /*0078*/ 	.byte	0x04, 0x17
        /*007a*/ 	.short	(.L_23 - .L_22)
.L_22:
        /*007c*/ 	.word	0x00000000
        /*0080*/ 	.short	0x0003
        /*0082*/ 	.short	0x0018
        /*0084*/ 	.byte	0x00, 0xf0, 0x11, 0x00


	//----- nvinfo : EIATTR_KPARAM_INFO
	.align		4
.L_23:
        /*0088*/ 	.byte	0x04, 0x17
        /*008a*/ 	.short	(.L_25 - .L_24)
.L_24:
        /*008c*/ 	.word	0x00000000
        /*0090*/ 	.short	0x0002
        /*0092*/ 	.short	0x0010
        /*0094*/ 	.byte	0x00, 0xf4, 0x21, 0x00


	//----- nvinfo : EIATTR_KPARAM_INFO
	.align		4
.L_25:
        /*0098*/ 	.byte	0x04, 0x17
        /*009a*/ 	.short	(.L_27 - .L_26)
.L_26:
        /*009c*/ 	.word	0x00000000
        /*00a0*/ 	.short	0x0001
        /*00a2*/ 	.short	0x0008
        /*00a4*/ 	.byte	0x00, 0xf4, 0x21, 0x00


	//----- nvinfo : EIATTR_KPARAM_INFO
	.align		4
.L_27:
        /*00a8*/ 	.byte	0x04, 0x17
        /*00aa*/ 	.short	(.L_29 - .L_28)
.L_28:
        /*00ac*/ 	.word	0x00000000
        /*00b0*/ 	.short	0x0000
        /*00b2*/ 	.short	0x0000
        /*00b4*/ 	.byte	0x00, 0xf4, 0x21, 0x00


	//----- nvinfo : EIATTR_SPARSE_MMA_MASK
	.align		4
.L_29:
        /*00b8*/ 	.byte	0x03, 0x50
        /*00ba*/ 	.short	0x0000


	//----- nvinfo : EIATTR_MAXREG_COUNT
	.align		4
        /*00bc*/ 	.byte	0x03, 0x1b
        /*00be*/ 	.short	0x00ff


	//----- nvinfo : EIATTR_NUM_BARRIERS
	.align		4
        /*00c0*/ 	.byte	0x02, 0x4c
        /*00c2*/ 	.byte	0x01
	.zero		1


	//----- nvinfo : EIATTR_MERCURY_ISA_VERSION
	.align		4
        /*00c4*/ 	.byte	0x03, 0x5f
        /*00c6*/ 	.short	0x0101


	//----- nvinfo : EIATTR_INT_WARP_WIDE_INSTR_OFFSETS
	.align		4
        /*00c8*/ 	.byte	0x04, 0x31
        /*00ca*/ 	.short	(.L_31 - .L_30)


	//   ....[0]....
.L_30:
        /*00cc*/ 	.word	0x00001300


	//   ....[1]....
        /*00d0*/ 	.word	0x00001320


	//   ....[2]....
        /*00d4*/ 	.word	0x00001330


	//   ....[3]....
        /*00d8*/ 	.word	0x00001410


	//   ....[4]....
        /*00dc*/ 	.word	0x00001910


	//   ....[5]....
        /*00e0*/ 	.word	0x00001920


	//   ....[6]....
        /*00e4*/ 	.word	0x00001990


	//   ....[7]....
        /*00e8*/ 	.word	0x000019a0


	//   ....[8]....
        /*00ec*/ 	.word	0x00002170


	//   ....[9]....
        /*00f0*/ 	.word	0x00002180


	//----- nvinfo : EIATTR_COOP_GROUP_MASK_REGIDS
	.align		4
.L_31:
        /*00f4*/ 	.byte	0x04, 0x29
        /*00f6*/ 	.short	(.L_33 - .L_32)


	//   ....[0]....
.L_32:
        /*00f8*/ 	.word	0xffffffff


	//   ....[1]....
        /*00fc*/ 	.word	0xffffffff


	//   ....[2]....
        /*0100*/ 	.word	0xffffffff


	//----- nvinfo : EIATTR_COOP_GROUP_INSTR_OFFSETS
	.align		4
.L_33:
        /*0104*/ 	.byte	0x04, 0x28
        /*0106*/ 	.short	(.L_35 - .L_34)


	//   ....[0]....
.L_34:
        /*0108*/ 	.word	0x00000150


	//   ....[1]....
        /*010c*/ 	.word	0x00000720


	//   ....[2]....
        /*0110*/ 	.word	0x00000cd0


	//----- nvinfo : EIATTR_MBARRIER_INSTR_OFFSETS
	.align		4
.L_35:
        /*0114*/ 	.byte	0x04, 0x39
        /*0116*/ 	.short	(.L_37 - .L_36)


	//   ....[0]....
.L_36:
        /*0118*/ 	.word	0x00001490
        /*011c*/ 	.word	0x000000ff
        /*0120*/ 	.word	0x00030000
        /*0124*/ 	.short	0x0100
        /*0126*/ 	.byte	0x07
	.zero		1


	//   ....[1]....
        /*0128*/ 	.word	0x000015f0
        /*012c*/ 	.word	0x000000ff
        /*0130*/ 	.word	0x00030008
        /*0134*/ 	.short	0x0100
        /*0136*/ 	.byte	0x07
	.zero		1


	//   ....[2]....
        /*0138*/ 	.word	0x00001610
        /*013c*/ 	.word	0x000000ff
        /*0140*/ 	.word	0x00030010
        /*0144*/ 	.short	0x0100
        /*0146*/ 	.byte	0x07
	.zero		1


	//   ....[3]....
        /*0148*/ 	.word	0x00001a50
        /*014c*/ 	.word	0x000000ff
        /*0150*/ 	.word	0x00030000
        /*0154*/ 	.short	0x010a
        /*0156*/ 	.byte	0x05
	.zero		1


	//   ....[4]....
        /*0158*/ 	.word	0x00001eb0
        /*015c*/ 	.word	0x000000ff
        /*0160*/ 	.word	0x00030000
        /*0164*/ 	.short	0x0108
        /*0166*/ 	.byte	0x07
	.zero		1


	//   ....[5]....
        /*0168*/ 	.word	0x00001fd0
        /*016c*/ 	.word	0x000000ff
        /*0170*/ 	.word	0x00030008
        /*0174*/ 	.short	0x0108
        /*0176*/ 	.byte	0x07
	.zero		1


	//   ....[6]....
        /*0178*/ 	.word	0x000020b0
        /*017c*/ 	.word	0x000000ff
        /*0180*/ 	.word	0x00030010
        /*0184*/ 	.short	0x0108
        /*0186*/ 	.byte	0x07
	.zero		1


	//   ....[7]....
        /*0188*/ 	.word	0x00002250
        /*018c*/ 	.word	0x000000ff
        /*0190*/ 	.word	0x00030000
        /*0194*/ 	.short	0x010a
        /*0196*/ 	.byte	0x05
	.zero		1


	//----- nvinfo : EIATTR_NUM_MBARRIERS
	.align		4
.L_37:
        /*0198*/ 	.byte	0x03, 0x38
        /*019a*/ 	.short	0x0003


	//----- nvinfo : EIATTR_EXIT_INSTR_OFFSETS
	.align		4
        /*019c*/ 	.byte	0x04, 0x1c
        /*019e*/ 	.short	(.L_39 - .L_38)


	//   ....[0]....
.L_38:
        /*01a0*/ 	.word	0x00002240


	//----- nvinfo : EIATTR_REQNTID
	.align		4
.L_39:
        /*01a4*/ 	.byte	0x04, 0x10
        /*01a6*/ 	.short	(.L_41 - .L_40)
.L_40:
        /*01a8*/ 	.word	0x00000100
        /*01ac*/ 	.word	0x00000001
        /*01b0*/ 	.word	0x00000001


	//----- nvinfo : EIATTR_CRS_STACK_SIZE
	.align		4
.L_41:
        /*01b4*/ 	.byte	0x04, 0x1e
        /*01b6*/ 	.short	(.L_43 - .L_42)
.L_42:
        /*01b8*/ 	.word	0x00000000


	//----- nvinfo : EIATTR_CBANK_PARAM_SIZE
	.align		4
.L_43:
        /*01bc*/ 	.byte	0x03, 0x19
        /*01be*/ 	.short	0x0050


	//----- nvinfo : EIATTR_PARAM_CBANK
	.align		4
        /*01c0*/ 	.byte	0x04, 0x0a
        /*01c2*/ 	.short	(.L_45 - .L_44)
	.align		4
.L_44:
        /*01c4*/ 	.word	index@(.nv.constant0.gluon_wgmma)
        /*01c8*/ 	.short	0x0210
        /*01ca*/ 	.short	0x0050


	//----- nvinfo : EIATTR_SW_WAR
	.align		4
.L_45:
        /*01cc*/ 	.byte	0x04, 0x36
        /*01ce*/ 	.short	(.L_47 - .L_46)
.L_46:
        /*01d0*/ 	.word	0x00000008
.L_47:


//--------------------- .nv.callgraph             --------------------------
	.section	.nv.callgraph,"",@"SHT_CUDA_CALLGRAPH"
	.align	4
	.sectionentsize	8
	.align		4
        /*0000*/ 	.word	0x00000000
	.align		4
        /*0004*/ 	.word	0xffffffff
	.align		4
        /*0008*/ 	.word	0x00000000
	.align		4
        /*000c*/ 	.word	0xfffffffe
	.align		4
        /*0010*/ 	.word	0x00000000
	.align		4
        /*0014*/ 	.word	0xfffffffd
	.align		4
        /*0018*/ 	.word	0x00000000
	.align		4
        /*001c*/ 	.word	0xfffffffc


//--------------------- .text.gluon_wgmma         --------------------------
	.section	.text.gluon_wgmma,"ax",@progbits
	.align	128
        .global         gluon_wgmma
        .type           gluon_wgmma,@function
        .size           gluon_wgmma,(.L_x_52 - gluon_wgmma)
        .other          gluon_wgmma,@"STO_CUDA_ENTRY STV_DEFAULT"
gluon_wgmma:
.text.gluon_wgmma:
[----:B------:R-:W-:Y:S01]  /*0000*/  LDC R1, c[0x0][0x28] ;  /* 0x00000a00ff017b82 */ /* 0x000fe20000000800 */
[----:B------:R-:W1:Y:S07]  /*0010*/  S2R R0, SR_TID.X ;  /* 0x0000000000007919 */ /* 0x000e6e0000002100 */
[----:B------:R-:W2:Y:S01]  /*0020*/  S2UR UR4, SR_CgaCtaId ;  /* 0x00000000000479c3 */ /* 0x000ea20000008800 */
[----:B------:R-:W-:Y:S01]  /*0030*/  UMOV UR7, 0x400 ;  /* 0x0000040000077882 */ /* 0x000fe20000000000 */
[----:B------:R-:W-:Y:S01]  /*0040*/  ULDC UR6, c[0x0][0xc] ;  /* 0x0000030000067ab9 */ /* 0x000fe20000000800 */
[----:B------:R-:W-:Y:S01]  /*0050*/  ULDC.64 UR16, c[0x0][0x250] ;  /* 0x0000940000107ab9 */ /* 0x000fe20000000a00 */
[----:B------:R-:W-:Y:S04]  /*0060*/  BSSY B0, `(.L_x_0) ;  /* 0x000001e000007945 */ /* 0x000fe80003800000 */
[----:B------:R-:W3:Y:S08]  /*0070*/  LDC R4, c[0x0][0x228] ;  /* 0x00008a00ff047b82 */ /* 0x000ef00000000800 */
[----:B------:R-:W4:Y:S08]  /*0080*/  LDC R15, c[0x0][0x230] ;  /* 0x00008c00ff0f7b82 */ /* 0x000f300000000800 */
[----:B------:R-:W-:Y:S01]  /*0090*/  S2UR UR32, SR_CTAID.Y ;  /* 0x00000000002079c3 */ /* 0x000fe20000002600 */
[----:B--2---:R-:W-:-:S03]  /*00a0*/  ULEA UR7, UR4, UR7, 0x18 ;  /* 0x0000000704077291 */ /* 0x004fc6000f8ec03f */
[----:B------:R-:W-:Y:S01]  /*00b0*/  ULDC UR4, c[0x0][0x10] ;  /* 0x0000040000047ab9 */ /* 0x000fe20000000800 */
[----:B-1----:R-:W-:-:S03]  /*00c0*/  LOP3.LUT R6, R0, 0xff, RZ, 0xc0, !PT ;  /* 0x000000ff00067812 */ /* 0x002fc600078ec0ff */
[----:B------:R-:W1:Y:S01]  /*00d0*/  S2UR UR5, SR_CTAID.Z ;  /* 0x00000000000579c3 */ /* 0x000e620000002700 */
[----:B---3--:R-:W-:Y:S01]  /*00e0*/  VIADD R4, R4, 0xffffffff ;  /* 0xffffffff04047836 */ /* 0x008fe20000000000 */
[C---:B------:R-:W-:Y:S02]  /*00f0*/  ISETP.GE.U32.AND P0, PT, R6.reuse, 0x20, PT ;  /* 0x000000200600780c */ /* 0x040fe40003f06070 */
[C---:B------:R-:W-:Y:S02]  /*0100*/  ISETP.NE.U32.AND P2, PT, R6.reuse, RZ, PT ;  /* 0x000000ff0600720c */ /* 0x040fe40003f45070 */
[----:B------:R-:W-:Y:S02]  /*0110*/  LEA R14, R6, UR7, 0x2 ;  /* 0x00000007060e7c11 */ /* 0x000fe4000f8e10ff */
[----:B------:R-:W2:Y:S01]  /*0120*/  S2UR UR33, SR_CTAID.X ;  /* 0x00000000002179c3 */ /* 0x000ea20000002500 */
[----:B----4-:R-:W-:-:S06]  /*0130*/  VIADD R12, R15, 0xffffffff ;  /* 0xffffffff0f0c7836 */ /* 0x010fcc0000000000 */
[----:B------:R3:W-:Y:S01]  /*0140*/  @!P0 STS [R14], RZ ;  /* 0x000000ff0e008388 */ /* 0x0007e20000000800 */
[----:B------:R-:W-:-:S03]  /*0150*/  NOP ;  /* 0x0000000000007918 */ /* 0x000fc60000000000 */
[----:B------:R3:W-:Y:S01]  /*0160*/  @!P2 STS [UR7+0x24], R4 ;  /* 0x00002404ff00a988 */ /* 0x0007e20008000807 */
[----:B-1----:R-:W-:-:S03]  /*0170*/  UIMAD UR4, UR5, UR4, UR32 ;  /* 0x00000004050472a4 */ /* 0x002fc6000f8e0220 */
[----:B------:R3:W-:Y:S01]  /*0180*/  @!P2 STS [UR7+0x20], R12 ;  /* 0x0000200cff00a988 */ /* 0x0007e20008000807 */
[----:B--2---:R-:W-:-:S04]  /*0190*/  UIMAD UR4, UR4, UR6, UR33 ;  /* 0x00000006040472a4 */ /* 0x004fc8000f8e0221 */
[----:B------:R-:W-:-:S04]  /*01a0*/  UIMAD UR4, UR4, 0x180, URZ ;  /* 0x00000180040478a4 */ /* 0x000fc8000f8e023f */
[----:B------:R-:W-:-:S04]  /*01b0*/  UIADD3 UR12, UP0, UR4, UR16, URZ ;  /* 0x00000010040c7290 */ /* 0x000fc8000ff1e03f */
[----:B------:R-:W-:Y:S01]  /*01c0*/  ULEA.HI.X.SX32 UR13, UR4, UR17, 0x1, UP0 ;  /* 0x00000011040d7291 */ /* 0x000fe200080f0e3f */
[----:B---3--:R-:W-:Y:S11]  /*01d0*/  @P2 BRA `(.L_x_1) ;  /* 0x0000000000182947 */ /* 0x008ff60003800000 */
[----:B------:R-:W1:Y:S01]  /*01e0*/  LDS R2, [UR7+0x8] ;  /* 0x00000807ff027984 */ /* 0x000e620008000800 */
[----:B------:R-:W2:Y:S01]  /*01f0*/  LDC.64 R8, c[0x0][0x210] ;  /* 0x00008400ff087b82 */ /* 0x000ea20000000a00 */
[----:B------:R-:W-:Y:S02]  /*0200*/  IMAD.MOV.U32 R3, RZ, RZ, 0x70 ;  /* 0x00000070ff037424 */ /* 0x000fe400078e00ff */
[----:B--2---:R2:W-:Y:S03]  /*0210*/  STS.64 [UR7], R8 ;  /* 0x00000008ff007988 */ /* 0x0045e60008000a07 */
[----:B-1----:R-:W-:-:S05]  /*0220*/  LOP3.LUT R2, R2, 0x10, R3, 0xd8, !PT ;  /* 0x0000001002027812 */ /* 0x002fca00078ed803 */
[----:B------:R2:W-:Y:S02]  /*0230*/  STS [UR7+0x8], R2 ;  /* 0x00000802ff007988 */ /* 0x0005e40008000807 */
.L_x_1:
[----:B------:R-:W-:Y:S05]  /*0240*/  BSYNC B0 ;  /* 0x0000000000007941 */ /* 0x000fea0003800000 */
.L_x_0:
[----:B------:R-:W-:Y:S04]  /*0250*/  BSSY B0, `(.L_x_2) ;  /* 0x000000a000007945 */ /* 0x000fe80003800000 */
[----:B------:R-:W-:Y:S05]  /*0260*/  @P2 BRA `(.L_x_3) ;  /* 0x0000000000202947 */ /* 0x000fea0003800000 */
[----:B--2---:R-:W1:Y:S01]  /*0270*/  LDS R2, [UR7+0x34] ;  /* 0x00003407ff027984 */ /* 0x004e620008000800 */
[----:B------:R-:W-:Y:S02]  /*0280*/  IMAD.MOV.U32 R3, RZ, RZ, 0x3f000000 ;  /* 0x3f000000ff037424 */ /* 0x000fe400078e00ff */
[----:B------:R-:W-:Y:S01]  /*0290*/  @!P2 IMAD.MOV.U32 R5, RZ, RZ, 0x7f ;  /* 0x0000007fff05a424 */ /* 0x000fe200078e00ff */
[----:B------:R-:W2:Y:S02]  /*02a0*/  @!P2 LDS R8, [UR7+0x38] ;  /* 0x00003807ff08a984 */ /* 0x000ea40008000800 */
[----:B-1----:R-:W-:Y:S02]  /*02b0*/  LOP3.LUT R2, R2, 0xff000000, R3, 0xb8, !PT ;  /* 0xff00000002027812 */ /* 0x002fe400078eb803 */
[----:B--2---:R-:W-:-:S03]  /*02c0*/  @!P2 LOP3.LUT R3, R8, 0xff, R5, 0xb8, !PT ;  /* 0x000000ff0803a812 */ /* 0x004fc600078eb805 */
[----:B------:R1:W-:Y:S04]  /*02d0*/  STS [UR7+0x34], R2 ;  /* 0x00003402ff007988 */ /* 0x0003e80008000807 */
[----:B------:R1:W-:Y:S02]  /*02e0*/  @!P2 STS [UR7+0x38], R3 ;  /* 0x00003803ff00a988 */ /* 0x0003e40008000807 */
.L_x_3:
[----:B------:R-:W-:Y:S05]  /*02f0*/  BSYNC B0 ;  /* 0x0000000000007941 */ /* 0x000fea0003800000 */
.L_x_2:
[----:B------:R-:W-:Y:S04]  /*0300*/  BSSY B0, `(.L_x_4) ;  /* 0x000000e000007945 */ /* 0x000fe80003800000 */
[----:B------:R-:W-:Y:S05]  /*0310*/  @P2 BRA `(.L_x_5) ;  /* 0x0000000000302947 */ /* 0x000fea0003800000 */
[----:B-1----:R-:W1:Y:S01]  /*0320*/  LDS R3, [UR7+0x34] ;  /* 0x00003407ff037984 */ /* 0x002e620008000800 */
[----:B------:R-:W3:Y:S03]  /*0330*/  LDC.64 R10, c[0x0][0x238] ;  /* 0x00008e00ff0a7b82 */ /* 0x000ee60000000a00 */
[----:B--2---:R-:W2:Y:S01]  /*0340*/  LDS R2, [UR7+0x1c] ;  /* 0x00001c07ff027984 */ /* 0x004ea20008000800 */
[C---:B---3--:R-:W-:Y:S01]  /*0350*/  SHF.L.U64.HI R8, R10.reuse, 0x1, R11 ;  /* 0x000000010a087819 */ /* 0x048fe2000001020b */
[----:B------:R-:W-:-:S03]  /*0360*/  IMAD.SHL.U32 R5, R10, 0x2, RZ ;  /* 0x000000020a057824 */ /* 0x000fc600078e00ff */
[--C-:B------:R-:W-:Y:S02]  /*0370*/  SHF.R.U32.HI R7, RZ, 0x4, R8.reuse ;  /* 0x00000004ff077819 */ /* 0x100fe40000011608 */
[----:B------:R-:W-:-:S05]  /*0380*/  SHF.R.U64 R5, R5, 0x4, R8 ;  /* 0x0000000405057819 */ /* 0x000fca0000001208 */
[----:B------:R3:W-:Y:S01]  /*0390*/  STS [UR7+0xc], R5 ;  /* 0x00000c05ff007988 */ /* 0x0007e20008000807 */
[----:B-1----:R-:W-:Y:S02]  /*03a0*/  LOP3.LUT R3, R3, 0x7, RZ, 0xb8, !PT ;  /* 0x0000000703037812 */ /* 0x002fe400078eb8ff */
[----:B--2---:R-:W-:-:S03]  /*03b0*/  LOP3.LUT R2, R2, 0xf, R7, 0xb8, !PT ;  /* 0x0000000f02027812 */ /* 0x004fc600078eb807 */
[----:B------:R3:W-:Y:S04]  /*03c0*/  STS [UR7+0x34], R3 ;  /* 0x00003403ff007988 */ /* 0x0007e80008000807 */
[----:B------:R3:W-:Y:S02]  /*03d0*/  STS [UR7+0x1c], R2 ;  /* 0x00001c02ff007988 */ /* 0x0007e40008000807 */
.L_x_5:
[----:B------:R-:W-:Y:S05]  /*03e0*/  BSYNC B0 ;  /* 0x0000000000007941 */ /* 0x000fea0003800000 */
.L_x_4:
[----:B------:R-:W-:Y:S04]  /*03f0*/  BSSY B1, `(.L_x_6) ;  /* 0x000001b000017945 */ /* 0x000fe80003800000 */
[----:B------:R-:W-:Y:S01]  /*0400*/  BSSY B0, `(.L_x_7) ;  /* 0x0000016000007945 */ /* 0x000fe20003800000 */
[----:B------:R-:W-:-:S03]  /*0410*/  IMAD.MOV.U32 R10, RZ, RZ, RZ ;  /* 0x000000ffff0a7224 */ /* 0x000fc600078e00ff */
[----:B------:R-:W-:Y:S05]  /*0420*/  @P2 BRA `(.L_x_8) ;  /* 0x0000000000202947 */ /* 0x000fea0003800000 */
[----:B-123--:R-:W1:Y:S02]  /*0430*/  LDS R2, [UR7+0x34] ;  /* 0x00003407ff027984 */ /* 0x00ee640008000800 */
[----:B-1----:R-:W-:-:S05]  /*0440*/  LOP3.LUT R2, R2, 0x38, RZ, 0xb8, !PT ;  /* 0x0000003802027812 */ /* 0x002fca00078eb8ff */
[----:B------:R1:W-:Y:S01]  /*0450*/  STS [UR7+0x34], R2 ;  /* 0x00003402ff007988 */ /* 0x0003e20008000807 */
[----:B------:R-:W-:Y:S05]  /*0460*/  @P2 BRA `(.L_x_9) ;  /* 0x0000000000202947 */ /* 0x000fea0003800000 */
[----:B-1----:R-:W1:Y:S01]  /*0470*/  LDS R2, [UR7+0x8] ;  /* 0x00000807ff027984 */ /* 0x002e620008000800 */
[----:B------:R-:W-:-:S05]  /*0480*/  IMAD.MOV.U32 R3, RZ, RZ, 0x780 ;  /* 0x00000780ff037424 */ /* 0x000fca00078e00ff */
[----:B-1----:R-:W-:-:S05]  /*0490*/  LOP3.LUT R2, R2, 0x300, R3, 0xd8, !PT ;  /* 0x0000030002027812 */ /* 0x002fca00078ed803 */
[----:B------:R4:W-:Y:S02]  /*04a0*/  STS [UR7+0x8], R2 ;  /* 0x00000802ff007988 */ /* 0x0009e40008000807 */
.L_x_8:
[----:B------:R-:W-:Y:S05]  /*04b0*/  @P2 BRA `(.L_x_10) ;  /* 0x0000000000282947 */ /* 0x000fea0003800000 */
[----:B-1234-:R-:W1:Y:S02]  /*04c0*/  LDS R2, [UR7+0x8] ;  /* 0x00000807ff027984 */ /* 0x01ee640008000800 */
[----:B-1----:R-:W-:-:S05]  /*04d0*/  LOP3.LUT R2, R2, 0x1800, RZ, 0xb8, !PT ;  /* 0x0000180002027812 */ /* 0x002fca00078eb8ff */
[----:B------:R2:W-:Y:S02]  /*04e0*/  STS [UR7+0x8], R2 ;  /* 0x00000802ff007988 */ /* 0x0005e40008000807 */
.L_x_9:
[----:B------:R-:W-:Y:S05]  /*04f0*/  @P2 BREAK B0 ;  /* 0x0000000000002942 */ /* 0x000fea0003800000 */
[----:B------:R-:W-:Y:S05]  /*0500*/  @P2 BRA `(.L_x_11) ;  /* 0x0000000000242947 */ /* 0x000fea0003800000 */
[----:B------:R-:W3:Y:S01]  /*0510*/  LDS R3, [UR7+0x8] ;  /* 0x00000807ff037984 */ /* 0x000ee20008000800 */
[----:B-12---:R-:W-:-:S05]  /*0520*/  IMAD.MOV.U32 R2, RZ, RZ, 0x6000 ;  /* 0x00006000ff027424 */ /* 0x006fca00078e00ff */
[----:B---3--:R-:W-:-:S04]  /*0530*/  LOP3.LUT R2, R3, 0x6000, R2, 0xd8, !PT ;  /* 0x0000600003027812 */ /* 0x008fc800078ed802 */
[----:B------:R-:W-:-:S05]  /*0540*/  LOP3.LUT R2, R2, 0x400000, RZ, 0xb8, !PT ;  /* 0x0040000002027812 */ /* 0x000fca00078eb8ff */
[----:B------:R5:W-:Y:S02]  /*0550*/  STS [UR7+0x8], R2 ;  /* 0x00000802ff007988 */ /* 0x000be40008000807 */
.L_x_10:
[----:B------:R-:W-:Y:S05]  /*0560*/  BSYNC B0 ;  /* 0x0000000000007941 */ /* 0x000fea0003800000 */
.L_x_7:
[----:B-12345:R-:W1:Y:S02]  /*0570*/  @!P2 LDS R2, [UR7+0x8] ;  /* 0x00000807ff02a984 */ /* 0x03ee640008000800 */
[----:B-1----:R-:W-:-:S05]  /*0580*/  @!P2 LOP3.LUT R2, R2, 0x8000, RZ, 0xb8, !PT ;  /* 0x000080000202a812 */ /* 0x002fca00078eb8ff */
[----:B------:R3:W-:Y:S02]  /*0590*/  @!P2 STS [UR7+0x8], R2 ;  /* 0x00000802ff00a988 */ /* 0x0007e40008000807 */
.L_x_11:
[----:B------:R-:W-:Y:S05]  /*05a0*/  BSYNC B1 ;  /* 0x0000000000017941 */ /* 0x000fea0003800000 */
.L_x_6:
[----:B------:R-:W-:Y:S05]  /*05b0*/  WARPSYNC.ALL ;  /* 0x0000000000007948 */ /* 0x000fea0003800000 */
[----:B------:R-:W4:Y:S02]  /*05c0*/  LDC R5, c[0x0][0x22c] ;  /* 0x00008b00ff057b82 */ /* 0x000f240000000800 */
[----:B----4-:R-:W-:Y:S01]  /*05d0*/  VIADD R5, R5, 0xffffffff ;  /* 0xffffffff05057836 */ /* 0x010fe20000000000 */
[----:B------:R-:W-:Y:S06]  /*05e0*/  @P0 BRA `(.L_x_12) ;  /* 0x0000000000280947 */ /* 0x000fec0003800000 */
[----:B-123--:R-:W1:Y:S01]  /*05f0*/  S2R R2, SR_LANEID ;  /* 0x0000000000027919 */ /* 0x00ee620000000000 */
[----:B------:R-:W-:Y:S05]  /*0600*/  WARPSYNC.ALL ;  /* 0x0000000000007948 */ /* 0x000fea0003800000 */
[----:B-1----:R-:W-:-:S05]  /*0610*/  IMAD.SHL.U32 R7, R2, 0x4, RZ ;  /* 0x0000000402077824 */ /* 0x002fca00078e00ff */
[----:B------:R-:W1:Y:S01]  /*0620*/  LDS R9, [R7+UR7] ;  /* 0x0000000707097984 */ /* 0x000e620008000800 */
[----:B------:R-:W-:-:S05]  /*0630*/  IADD3 R2, P1, R7, UR12, RZ ;  /* 0x0000000c07027c10 */ /* 0x000fca000ff3e0ff */
[----:B------:R-:W-:-:S05]  /*0640*/  IMAD.X R3, RZ, RZ, UR13, P1 ;  /* 0x0000000dff037e24 */ /* 0x000fca00088e06ff */
[----:B-1----:R4:W5:Y:S01]  /*0650*/  ATOMG.E.EXCH.STRONG.GPU PT, RZ, [R2], R9 ;  /* 0x0000000902ff73a8 */ /* 0x00296200041ee100 */
[----:B------:R-:W-:-:S04]  /*0660*/  DEPBAR {5,4,3,2,1,0} ;  /* 0x0000003f0000791a */ /* 0x000fc80000000000 */
[----:B------:R4:W-:Y:S01]  /*0670*/  UTMACCTL.IV [UR12] ;  /* 0x000000000c0079b9 */ /* 0x0009e20008000000 */
[----:B------:R-:W-:Y:S01]  /*0680*/  NOP ;  /* 0x0000000000007918 */ /* 0x000fe20000000000 */
.L_x_12:
[----:B------:R-:W-:Y:S05]  /*0690*/  @P0 BRA `(.L_x_13) ;  /* 0x00000000000c0947 */ /* 0x000fea0003800000 */
[----:B------:R0:W-:Y:S01]  /*06a0*/  UTMACMDFLUSH ;  /* 0x00000000000079b7 */ /* 0x0001e20000000000 */
[----:B------:R-:W-:Y:S05]  /*06b0*/  @P0 BRA `(.L_x_13) ;  /* 0x0000000000040947 */ /* 0x000fea0003800000 */
[----:B------:R-:W-:-:S04]  /*06c0*/  DEPBAR.LE SB0, 0x0 ;  /* 0x000080000000791a */ /* 0x000fc80000000000 */
.L_x_13:
[----:B------:R-:W-:Y:S05]  /*06d0*/  WARPSYNC.ALL ;  /* 0x0000000000007948 */ /* 0x000fea0003800000 */
[----:B-----5:R-:W-:Y:S06]  /*06e0*/  BAR.SYNC.DEFER_BLOCKING 0x0 ;  /* 0x0000000000007b1d */ /* 0x020fec0000010000 */
[----:B------:R-:W-:Y:S02]  /*06f0*/  BSSY B1, `(.L_x_14) ;  /* 0x000000b000017945 */ /* 0x000fe40003800000 */
[----:B------:R-:W-:Y:S06]  /*0700*/  BAR.SYNC.DEFER_BLOCKING 0x0 ;  /* 0x0000000000007b1d */ /* 0x000fec0000010000 */
[----:B------:R5:W-:Y:S01]  /*0710*/  @!P0 STS [R14], RZ ;  /* 0x000000ff0e008388 */ /* 0x000be20000000800 */
[----:B------:R-:W-:Y:S01]  /*0720*/  NOP ;  /* 0x0000000000007918 */ /* 0x000fe20000000000 */
[----:B------:R-:W-:Y:S05]  /*0730*/  @P2 BRA `(.L_x_15) ;  /* 0x0000000000182947 */ /* 0x000fea0003800000 */
[----:B-1234-:R-:W1:Y:S01]  /*0740*/  LDS R2, [UR7+0x8] ;  /* 0x00000807ff027984 */ /* 0x01ee620008000800 */
[----:B------:R-:W2:Y:S01]  /*0750*/  LDC.64 R8, c[0x0][0x218] ;  /* 0x00008600ff087b82 */ /* 0x000ea20000000a00 */
[----:B------:R-:W-:Y:S02]  /*0760*/  IMAD.MOV.U32 R3, RZ, RZ, 0x70 ;  /* 0x00000070ff037424 */ /* 0x000fe400078e00ff */
[----:B--2---:R2:W-:Y:S03]  /*0770*/  STS.64 [UR7], R8 ;  /* 0x00000008ff007988 */ /* 0x0045e60008000a07 */
[----:B-1----:R-:W-:-:S05]  /*0780*/  LOP3.LUT R2, R2, 0x10, R3, 0xd8, !PT ;  /* 0x0000001002027812 */ /* 0x002fca00078ed803 */
[----:B------:R2:W-:Y:S02]  /*0790*/  STS [UR7+0x8], R2 ;  /* 0x00000802ff007988 */ /* 0x0005e40008000807 */
.L_x_15:
[----:B----4-:R-:W-:Y:S05]  /*07a0*/  BSYNC B1 ;  /* 0x0000000000017941 */ /* 0x010fea0003800000 */
.L_x_14:
[----:B------:R-:W-:Y:S04]  /*07b0*/  BSSY B1, `(.L_x_16) ;  /* 0x000000a000017945 */ /* 0x000fe80003800000 */
[----:B------:R-:W-:Y:S05]  /*07c0*/  @P2 BRA `(.L_x_17) ;  /* 0x0000000000202947 */ /* 0x000fea0003800000 */
[----:B-123--:R-:W1:Y:S01]  /*07d0*/  LDS R2, [UR7+0x34] ;  /* 0x00003407ff027984 */ /* 0x00ee620008000800 */
[----:B------:R-:W-:Y:S02]  /*07e0*/  IMAD.MOV.U32 R7, RZ, RZ, 0x3f000000 ;  /* 0x3f000000ff077424 */ /* 0x000fe400078e00ff */
[----:B------:R-:W-:Y:S01]  /*07f0*/  @!P2 IMAD.MOV.U32 R8, RZ, RZ, 0x7f ;  /* 0x0000007fff08a424 */ /* 0x000fe200078e00ff */
[----:B------:R-:W2:Y:S02]  /*0800*/  @!P2 LDS R3, [UR7+0x38] ;  /* 0x00003807ff03a984 */ /* 0x000ea40008000800 */
[----:B-1----:R-:W-:Y:S02]  /*0810*/  LOP3.LUT R2, R2, 0xff000000, R7, 0xb8, !PT ;  /* 0xff00000002027812 */ /* 0x002fe400078eb807 */
[----:B--2---:R-:W-:-:S03]  /*0820*/  @!P2 LOP3.LUT R3, R3, 0xff, R8, 0xb8, !PT ;  /* 0x000000ff0303a812 */ /* 0x004fc600078eb808 */
[----:B------:R4:W-:Y:S04]  /*0830*/  STS [UR7+0x34], R2 ;  /* 0x00003402ff007988 */ /* 0x0009e80008000807 */
[----:B------:R4:W-:Y:S02]  /*0840*/  @!P2 STS [UR7+0x38], R3 ;  /* 0x00003803ff00a988 */ /* 0x0009e40008000807 */
.L_x_17:
[----:B------:R-:W-:Y:S05]  /*0850*/  BSYNC B1 ;  /* 0x0000000000017941 */ /* 0x000fea0003800000 */
.L_x_16:
[----:B------:R-:W-:Y:S04]  /*0860*/  BSSY B1, `(.L_x_18) ;  /* 0x0000004000017945 */ /* 0x000fe80003800000 */
[----:B------:R-:W-:Y:S05]  /*0870*/  @P2 BRA `(.L_x_19) ;  /* 0x0000000000082947 */ /* 0x000fea0003800000 */
[----:B------:R1:W-:Y:S04]  /*0880*/  STS [UR7+0x24], R12 ;  /* 0x0000240cff007988 */ /* 0x0003e80008000807 */
[----:B------:R1:W-:Y:S02]  /*0890*/  STS [UR7+0x20], R5 ;  /* 0x00002005ff007988 */ /* 0x0003e40008000807 */
.L_x_19:
[----:B------:R-:W-:Y:S05]  /*08a0*/  BSYNC B1 ;  /* 0x0000000000017941 */ /* 0x000fea0003800000 */
.L_x_18:
[----:B------:R-:W-:Y:S04]  /*08b0*/  BSSY B1, `(.L_x_20) ;  /* 0x000000e000017945 */ /* 0x000fe80003800000 */
[----:B------:R-:W-:Y:S05]  /*08c0*/  @P2 BRA `(.L_x_21) ;  /* 0x0000000000302947 */ /* 0x000fea0003800000 */
[----:B----4-:R-:W4:Y:S01]  /*08d0*/  LDS R3, [UR7+0x34] ;  /* 0x00003407ff037984 */ /* 0x010f220008000800 */
[----:B-1----:R-:W1:Y:S03]  /*08e0*/  LDC.64 R12, c[0x0][0x240] ;  /* 0x00009000ff0c7b82 */ /* 0x002e660000000a00 */
[----:B--23--:R-:W2:Y:S01]  /*08f0*/  LDS R2, [UR7+0x1c] ;  /* 0x00001c07ff027984 */ /* 0x00cea20008000800 */
[C---:B-1----:R-:W-:Y:S01]  /*0900*/  SHF.L.U64.HI R8, R12.reuse, 0x1, R13 ;  /* 0x000000010c087819 */ /* 0x042fe2000001020d */
[----:B------:R-:W-:-:S03]  /*0910*/  IMAD.SHL.U32 R7, R12, 0x2, RZ ;  /* 0x000000020c077824 */ /* 0x000fc600078e00ff */
[--C-:B------:R-:W-:Y:S02]  /*0920*/  SHF.R.U32.HI R9, RZ, 0x4, R8.reuse ;  /* 0x00000004ff097819 */ /* 0x100fe40000011608 */
[----:B------:R-:W-:-:S05]  /*0930*/  SHF.R.U64 R7, R7, 0x4, R8 ;  /* 0x0000000407077819 */ /* 0x000fca0000001208 */
[----:B------:R1:W-:Y:S01]  /*0940*/  STS [UR7+0xc], R7 ;  /* 0x00000c07ff007988 */ /* 0x0003e20008000807 */
[----:B----4-:R-:W-:Y:S02]  /*0950*/  LOP3.LUT R3, R3, 0x7, RZ, 0xb8, !PT ;  /* 0x0000000703037812 */ /* 0x010fe400078eb8ff */
[----:B--2---:R-:W-:-:S03]  /*0960*/  LOP3.LUT R2, R2, 0xf, R9, 0xb8, !PT ;  /* 0x0000000f02027812 */ /* 0x004fc600078eb809 */
[----:B------:R1:W-:Y:S04]  /*0970*/  STS [UR7+0x34], R3 ;  /* 0x00003403ff007988 */ /* 0x0003e80008000807 */
[----:B------:R1:W-:Y:S02]  /*0980*/  STS [UR7+0x1c], R2 ;  /* 0x00001c02ff007988 */ /* 0x0003e40008000807 */
.L_x_21:
[----:B------:R-:W-:Y:S05]  /*0990*/  BSYNC B1 ;  /* 0x0000000000017941 */ /* 0x000fea0003800000 */
.L_x_20:
[----:B------:R-:W-:Y:S04]  /*09a0*/  BSSY B2, `(.L_x_22) ;  /* 0x000001a000027945 */ /* 0x000fe80003800000 */
[----:B------:R-:W-:Y:S04]  /*09b0*/  BSSY B1, `(.L_x_23) ;  /* 0x0000015000017945 */ /* 0x000fe80003800000 */
[----:B------:R-:W-:Y:S05]  /*09c0*/  @P2 BRA `(.L_x_24) ;  /* 0x0000000000202947 */ /* 0x000fea0003800000 */
[----:B-1234-:R-:W1:Y:S02]  /*09d0*/  LDS R2, [UR7+0x34] ;  /* 0x00003407ff027984 */ /* 0x01ee640008000800 */
[----:B-1----:R-:W-:-:S05]  /*09e0*/  LOP3.LUT R2, R2, 0x38, RZ, 0xb8, !PT ;  /* 0x0000003802027812 */ /* 0x002fca00078eb8ff */
[----:B------:R1:W-:Y:S01]  /*09f0*/  STS [UR7+0x34], R2 ;  /* 0x00003402ff007988 */ /* 0x0003e20008000807 */
[----:B------:R-:W-:Y:S05]  /*0a00*/  @P2 BRA `(.L_x_25) ;  /* 0x0000000000202947 */ /* 0x000fea0003800000 */
[----:B-1----:R-:W1:Y:S01]  /*0a10*/  LDS R2, [UR7+0x8] ;  /* 0x00000807ff027984 */ /* 0x002e620008000800 */
[----:B------:R-:W-:-:S05]  /*0a20*/  IMAD.MOV.U32 R3, RZ, RZ, 0x780 ;  /* 0x00000780ff037424 */ /* 0x000fca00078e00ff */
[----:B-1----:R-:W-:-:S05]  /*0a30*/  LOP3.LUT R2, R2, 0x300, R3, 0xd8, !PT ;  /* 0x0000030002027812 */ /* 0x002fca00078ed803 */
[----:B------:R1:W-:Y:S02]  /*0a40*/  STS [UR7+0x8], R2 ;  /* 0x00000802ff007988 */ /* 0x0003e40008000807 */
.L_x_24:
[----:B------:R-:W-:Y:S05]  /*0a50*/  @P2 BRA `(.L_x_26) ;  /* 0x0000000000282947 */ /* 0x000fea0003800000 */
[----:B-1234-:R-:W1:Y:S02]  /*0a60*/  LDS R2, [UR7+0x8] ;  /* 0x00000807ff027984 */ /* 0x01ee640008000800 */
[----:B-1----:R-:W-:-:S05]  /*0a70*/  LOP3.LUT R2, R2, 0x1800, RZ, 0xb8, !PT ;  /* 0x0000180002027812 */ /* 0x002fca00078eb8ff */
[----:B------:R2:W-:Y:S02]  /*0a80*/  STS [UR7+0x8], R2 ;  /* 0x00000802ff007988 */ /* 0x0005e40008000807 */
.L_x_25:
[----:B------:R-:W-:Y:S05]  /*0a90*/  @P2 BREAK B1 ;  /* 0x0000000000012942 */ /* 0x000fea0003800000 */
[----:B------:R-:W-:Y:S05]  /*0aa0*/  @P2 BRA `(.L_x_27) ;  /* 0x0000000000242947 */ /* 0x000fea0003800000 */
[----:B-12---:R-:W1:Y:S01]  /*0ab0*/  LDS R2, [UR7+0x8] ;  /* 0x00000807ff027984 */ /* 0x006e620008000800 */
[----:B------:R-:W-:-:S05]  /*0ac0*/  IMAD.MOV.U32 R3, RZ, RZ, 0x6000 ;  /* 0x00006000ff037424 */ /* 0x000fca00078e00ff */
[----:B-1----:R-:W-:-:S04]  /*0ad0*/  LOP3.LUT R2, R2, 0x6000, R3, 0xd8, !PT ;  /* 0x0000600002027812 */ /* 0x002fc800078ed803 */
[----:B------:R-:W-:-:S05]  /*0ae0*/  LOP3.LUT R2, R2, 0x400000, RZ, 0xb8, !PT ;  /* 0x0040000002027812 */ /* 0x000fca00078eb8ff */
[----:B------:R1:W-:Y:S02]  /*0af0*/  STS [UR7+0x8], R2 ;  /* 0x00000802ff007988 */ /* 0x0003e40008000807 */
.L_x_26:
[----:B------:R-:W-:Y:S05]  /*0b00*/  BSYNC B1 ;  /* 0x0000000000017941 */ /* 0x000fea0003800000 */
.L_x_23:
[----:B-1234-:R-:W1:Y:S02]  /*0b10*/  @!P2 LDS R2, [UR7+0x8] ;  /* 0x00000807ff02a984 */ /* 0x01ee640008000800 */
[----:B-1----:R-:W-:-:S05]  /*0b20*/  @!P2 LOP3.LUT R2, R2, 0x8000, RZ, 0xb8, !PT ;  /* 0x000080000202a812 */ /* 0x002fca00078eb8ff */
[----:B------:R3:W-:Y:S02]  /*0b30*/  @!P2 STS [UR7+0x8], R2 ;  /* 0x00000802ff00a988 */ /* 0x0007e40008000807 */
.L_x_27:
[----:B------:R-:W-:Y:S05]  /*0b40*/  BSYNC B2 ;  /* 0x0000000000027941 */ /* 0x000fea0003800000 */
.L_x_22:
[----:B------:R-:W-:Y:S05]  /*0b50*/  WARPSYNC.ALL ;  /* 0x0000000000007948 */ /* 0x000fea0003800000 */
[----:B------:R-:W-:-:S04]  /*0b60*/  UIADD3 UR15, UR4, 0x80, URZ ;  /* 0x00000080040f7890 */ /* 0x000fc8000fffe03f */
[----:B------:R-:W-:-:S04]  /*0b70*/  UIADD3 UR14, UP0, UR15, UR16, URZ ;  /* 0x000000100f0e7290 */ /* 0x000fc8000ff1e03f */
[----:B------:R-:W-:Y:S01]  /*0b80*/  ULEA.HI.X.SX32 UR15, UR15, UR17, 0x1, UP0 ;  /* 0x000000110f0f7291 */ /* 0x000fe200080f0e3f */
[----:B------:R-:W-:Y:S11]  /*0b90*/  @P0 BRA `(.L_x_28) ;  /* 0x0000000000280947 */ /* 0x000ff60003800000 */
[----:B-123--:R-:W1:Y:S01]  /*0ba0*/  S2R R2, SR_LANEID ;  /* 0x0000000000027919 */ /* 0x00ee620000000000 */
[----:B------:R-:W-:Y:S05]  /*0bb0*/  WARPSYNC.ALL ;  /* 0x0000000000007948 */ /* 0x000fea0003800000 */
[----:B-1----:R-:W-:-:S05]  /*0bc0*/  IMAD.SHL.U32 R8, R2, 0x4, RZ ;  /* 0x0000000402087824 */ /* 0x002fca00078e00ff */
[----:B------:R-:W1:Y:S01]  /*0bd0*/  LDS R7, [R8+UR7] ;  /* 0x0000000708077984 */ /* 0x000e620008000800 */
[----:B------:R-:W-:-:S05]  /*0be0*/  IADD3 R2, P1, R8, UR14, RZ ;  /* 0x0000000e08027c10 */ /* 0x000fca000ff3e0ff */
[----:B------:R-:W-:-:S05]  /*0bf0*/  IMAD.X R3, RZ, RZ, UR15, P1 ;  /* 0x0000000fff037e24 */ /* 0x000fca00088e06ff */
[----:B-1----:R4:W2:Y:S01]  /*0c00*/  ATOMG.E.EXCH.STRONG.GPU PT, RZ, [R2], R7 ;  /* 0x0000000702ff73a8 */ /* 0x0028a200041ee100 */
[----:B------:R-:W-:-:S04]  /*0c10*/  DEPBAR {5,4,3,2,1,0} ;  /* 0x0000003f0000791a */ /* 0x000fc80000000000 */
[----:B------:R4:W-:Y:S01]  /*0c20*/  UTMACCTL.IV [UR14] ;  /* 0x000000000e0079b9 */ /* 0x0009e20008000000 */
[----:B------:R-:W-:Y:S01]  /*0c30*/  NOP ;  /* 0x0000000000007918 */ /* 0x000fe20000000000 */
.L_x_28:
[----:B------:R-:W-:Y:S05]  /*0c40*/  @P0 BRA `(.L_x_29) ;  /* 0x00000000000c0947 */ /* 0x000fea0003800000 */
[----:B------:R0:W-:Y:S01]  /*0c50*/  UTMACMDFLUSH ;  /* 0x00000000000079b7 */ /* 0x0001e20000000000 */
[----:B------:R-:W-:Y:S05]  /*0c60*/  @P0 BRA `(.L_x_29) ;  /* 0x0000000000040947 */ /* 0x000fea0003800000 */
[----:B------:R-:W-:-:S04]  /*0c70*/  DEPBAR.LE SB0, 0x0 ;  /* 0x000080000000791a */ /* 0x000fc80000000000 */
.L_x_29:
[----:B------:R-:W-:Y:S05]  /*0c80*/  WARPSYNC.ALL ;  /* 0x0000000000007948 */ /* 0x000fea0003800000 */
[----:B--2---:R-:W-:Y:S06]  /*0c90*/  BAR.SYNC.DEFER_BLOCKING 0x0 ;  /* 0x0000000000007b1d */ /* 0x004fec0000010000 */
[----:B------:R-:W-:Y:S02]  /*0ca0*/  BSSY B2, `(.L_x_30) ;  /* 0x000000b000027945 */ /* 0x000fe40003800000 */
[----:B------:R-:W-:Y:S06]  /*0cb0*/  BAR.SYNC.DEFER_BLOCKING 0x0 ;  /* 0x0000000000007b1d */ /* 0x000fec0000010000 */
[----:B------:R2:W-:Y:S01]  /*0cc0*/  @!P0 STS [R14], RZ ;  /* 0x000000ff0e008388 */ /* 0x0005e20000000800 */
[----:B------:R-:W-:Y:S01]  /*0cd0*/  NOP ;  /* 0x0000000000007918 */ /* 0x000fe20000000000 */
[----:B------:R-:W-:Y:S05]  /*0ce0*/  @P2 BRA `(.L_x_31) ;  /* 0x0000000000182947 */ /* 0x000fea0003800000 */
[----:B-1-34-:R-:W1:Y:S01]  /*0cf0*/  LDS R2, [UR7+0x8] ;  /* 0x00000807ff027984 */ /* 0x01ae620008000800 */
[----:B------:R-:W3:Y:S01]  /*0d00*/  LDC.64 R8, c[0x0][0x220] ;  /* 0x00008800ff087b82 */ /* 0x000ee20000000a00 */
[----:B------:R-:W-:Y:S02]  /*0d10*/  IMAD.MOV.U32 R3, RZ, RZ, 0x70 ;  /* 0x00000070ff037424 */ /* 0x000fe400078e00ff */
[----:B---3--:R3:W-:Y:S03]  /*0d20*/  STS.64 [UR7], R8 ;  /* 0x00000008ff007988 */ /* 0x0087e60008000a07 */
[----:B-1----:R-:W-:-:S05]  /*0d30*/  LOP3.LUT R2, R2, 0x10, R3, 0xd8, !PT ;  /* 0x0000001002027812 */ /* 0x002fca00078ed803 */
[----:B------:R3:W-:Y:S02]  /*0d40*/  STS [UR7+0x8], R2 ;  /* 0x00000802ff007988 */ /* 0x0007e40008000807 */
.L_x_31:
[----:B----4-:R-:W-:Y:S05]  /*0d50*/  BSYNC B2 ;  /* 0x0000000000027941 */ /* 0x010fea0003800000 */
.L_x_30:
[----:B------:R-:W-:Y:S04]  /*0d60*/  BSSY B3, `(.L_x_32) ;  /* 0x0000011000037945 */ /* 0x000fe80003800000 */
[----:B------:R-:W-:Y:S04]  /*0d70*/  BSSY B2, `(.L_x_33) ;  /* 0x000000e000027945 */ /* 0x000fe80003800000 */
[----:B------:R-:W-:Y:S05]  /*0d80*/  @P2 BRA `(.L_x_34) ;  /* 0x0000000000242947 */ /* 0x000fea0003800000 */
[----:B-1-3--:R-:W1:Y:S01]  /*0d90*/  LDS R2, [UR7+0x34] ;  /* 0x00003407ff027984 */ /* 0x00ae620008000800 */
[----:B------:R-:W-:-:S05]  /*0da0*/  IMAD.MOV.U32 R3, RZ, RZ, 0x3f000000 ;  /* 0x3f000000ff037424 */ /* 0x000fca00078e00ff */
[----:B-1----:R-:W-:-:S05]  /*0db0*/  LOP3.LUT R2, R2, 0xff000000, R3, 0xb8, !PT ;  /* 0xff00000002027812 */ /* 0x002fca00078eb803 */
[----:B------:R1:W-:Y:S01]  /*0dc0*/  STS [UR7+0x34], R2 ;  /* 0x00003402ff007988 */ /* 0x0003e20008000807 */
[----:B------:R-:W-:Y:S05]  /*0dd0*/  @P2 BRA `(.L_x_35) ;  /* 0x00000000001c2947 */ /* 0x000fea0003800000 */
[----:B-1----:R-:W1:Y:S01]  /*0de0*/  LDS R2, [UR7+0x38] ;  /* 0x00003807ff027984 */ /* 0x002e620008000800 */
[----:B------:R-:W-:-:S05]  /*0df0*/  IMAD.MOV.U32 R3, RZ, RZ, 0x7f ;  /* 0x0000007fff037424 */ /* 0x000fca00078e00ff */
[----:B-1----:R-:W-:-:S05]  /*0e00*/  LOP3.LUT R2, R2, 0xff, R3, 0xb8, !PT ;  /* 0x000000ff02027812 */ /* 0x002fca00078eb803 */
[----:B------:R4:W-:Y:S02]  /*0e10*/  STS [UR7+0x38], R2 ;  /* 0x00003802ff007988 */ /* 0x0009e40008000807 */
.L_x_34:
[----:B------:R-:W-:Y:S05]  /*0e20*/  @P2 BREAK B2 ;  /* 0x0000000000022942 */ /* 0x000fea0003800000 */
[----:B------:R-:W-:Y:S05]  /*0e30*/  @P2 BRA `(.L_x_36) ;  /* 0x00000000000c2947 */ /* 0x000fea0003800000 */
[----:B------:R1:W-:Y:S02]  /*0e40*/  STS [UR7+0x20], R5 ;  /* 0x00002005ff007988 */ /* 0x0003e40008000807 */
.L_x_35:
[----:B------:R-:W-:Y:S05]  /*0e50*/  BSYNC B2 ;  /* 0x0000000000027941 */ /* 0x000fea0003800000 */
.L_x_33:
[----:B------:R1:W-:Y:S02]  /*0e60*/  @!P2 STS [UR7+0x24], R4 ;  /* 0x00002404ff00a988 */ /* 0x0003e40008000807 */
.L_x_36:
[----:B------:R-:W-:Y:S05]  /*0e70*/  BSYNC B3 ;  /* 0x0000000000037941 */ /* 0x000fea0003800000 */
.L_x_32:
[----:B------:R-:W-:Y:S05]  /*0e80*/  WARPSYNC.ALL ;  /* 0x0000000000007948 */ /* 0x000fea0003800000 */
[----:B------:R-:W-:Y:S04]  /*0e90*/  BSSY B3, `(.L_x_37) ;  /* 0x000000e000037945 */ /* 0x000fe80003800000 */
[----:B------:R-:W-:Y:S05]  /*0ea0*/  @P2 BRA `(.L_x_38) ;  /* 0x0000000000302947 */ /* 0x000fea0003800000 */
[----:B------:R-:W5:Y:S01]  /*0eb0*/  LDS R3, [UR7+0x34] ;  /* 0x00003407ff037984 */ /* 0x000f620008000800 */
[----:B-1----:R-:W1:Y:S03]  /*0ec0*/  LDC.64 R4, c[0x0][0x248] ;  /* 0x00009200ff047b82 */ /* 0x002e660000000a00 */
[----:B---34-:R-:W3:Y:S01]  /*0ed0*/  LDS R2, [UR7+0x1c] ;  /* 0x00001c07ff027984 */ /* 0x018ee20008000800 */
[C---:B-1----:R-:W-:Y:S01]  /*0ee0*/  SHF.L.U64.HI R5, R4.reuse, 0x1, R5 ;  /* 0x0000000104057819 */ /* 0x042fe20000010205 */
[----:B------:R-:W-:-:S03]  /*0ef0*/  IMAD.SHL.U32 R4, R4, 0x2, RZ ;  /* 0x0000000204047824 */ /* 0x000fc600078e00ff */
[--C-:B------:R-:W-:Y:S02]  /*0f00*/  SHF.R.U32.HI R7, RZ, 0x4, R5.reuse ;  /* 0x00000004ff077819 */ /* 0x100fe40000011605 */
[----:B------:R-:W-:-:S05]  /*0f10*/  SHF.R.U64 R4, R4, 0x4, R5 ;  /* 0x0000000404047819 */ /* 0x000fca0000001205 */
[----:B------:R1:W-:Y:S01]  /*0f20*/  STS [UR7+0xc], R4 ;  /* 0x00000c04ff007988 */ /* 0x0003e20008000807 */
[----:B-----5:R-:W-:Y:S02]  /*0f30*/  LOP3.LUT R3, R3, 0x7, RZ, 0xb8, !PT ;  /* 0x0000000703037812 */ /* 0x020fe400078eb8ff */
[----:B---3--:R-:W-:-:S03]  /*0f40*/  LOP3.LUT R2, R2, 0xf, R7, 0xb8, !PT ;  /* 0x0000000f02027812 */ /* 0x008fc600078eb807 */
[----:B------:R1:W-:Y:S04]  /*0f50*/  STS [UR7+0x34], R3 ;  /* 0x00003403ff007988 */ /* 0x0003e80008000807 */
[----:B------:R1:W-:Y:S02]  /*0f60*/  STS [UR7+0x1c], R2 ;  /* 0x00001c02ff007988 */ /* 0x0003e40008000807 */
.L_x_38:
[----:B------:R-:W-:Y:S05]  /*0f70*/  BSYNC B3 ;  /* 0x0000000000037941 */ /* 0x000fea0003800000 */
.L_x_37:
[----:B------:R-:W-:Y:S04]  /*0f80*/  BSSY B3, `(.L_x_39) ;  /* 0x000001a000037945 */ /* 0x000fe80003800000 */
[----:B------:R-:W-:Y:S04]  /*0f90*/  BSSY B4, `(.L_x_40) ;  /* 0x0000015000047945 */ /* 0x000fe80003800000 */
[----:B------:R-:W-:Y:S05]  /*0fa0*/  @P2 BRA `(.L_x_41) ;  /* 0x0000000000202947 */ /* 0x000fea0003800000 */
[----:B-1-34-:R-:W1:Y:S02]  /*0fb0*/  LDS R2, [UR7+0x34] ;  /* 0x00003407ff027984 */ /* 0x01ae640008000800 */
[----:B-1----:R-:W-:-:S05]  /*0fc0*/  LOP3.LUT R2, R2, 0x38, RZ, 0xb8, !PT ;  /* 0x0000003802027812 */ /* 0x002fca00078eb8ff */
[----:B------:R1:W-:Y:S01]  /*0fd0*/  STS [UR7+0x34], R2 ;  /* 0x00003402ff007988 */ /* 0x0003e20008000807 */
[----:B------:R-:W-:Y:S05]  /*0fe0*/  @P2 BRA `(.L_x_42) ;  /* 0x0000000000202947 */ /* 0x000fea0003800000 */
[----:B-1----:R-:W1:Y:S01]  /*0ff0*/  LDS R2, [UR7+0x8] ;  /* 0x00000807ff027984 */ /* 0x002e620008000800 */
[----:B------:R-:W-:-:S05]  /*1000*/  IMAD.MOV.U32 R3, RZ, RZ, 0x780 ;  /* 0x00000780ff037424 */ /* 0x000fca00078e00ff */
[----:B-1----:R-:W-:-:S05]  /*1010*/  LOP3.LUT R2, R2, 0x300, R3, 0xd8, !PT ;  /* 0x0000030002027812 */ /* 0x002fca00078ed803 */
[----:B------:R1:W-:Y:S02]  /*1020*/  STS [UR7+0x8], R2 ;  /* 0x00000802ff007988 */ /* 0x0003e40008000807 */
.L_x_41:
[----:B------:R-:W-:Y:S05]  /*1030*/  @P2 BRA `(.L_x_43) ;  /* 0x0000000000282947 */ /* 0x000fea0003800000 */
[----:B-1-34-:R-:W1:Y:S02]  /*1040*/  LDS R2, [UR7+0x8] ;  /* 0x00000807ff027984 */ /* 0x01ae640008000800 */
[----:B-1----:R-:W-:-:S05]  /*1050*/  LOP3.LUT R2, R2, 0x1800, RZ, 0xb8, !PT ;  /* 0x0000180002027812 */ /* 0x002fca00078eb8ff */
[----:B------:R3:W-:Y:S02]  /*1060*/  STS [UR7+0x8], R2 ;  /* 0x00000802ff007988 */ /* 0x0007e40008000807 */
.L_x_42:
[----:B------:R-:W-:Y:S05]  /*1070*/  @P2 BREAK B4 ;  /* 0x0000000000042942 */ /* 0x000fea0003800000 */
[----:B------:R-:W-:Y:S05]  /*1080*/  @P2 BRA `(.L_x_44) ;  /* 0x0000000000242947 */ /* 0x000fea0003800000 */
[----:B-1-3--:R-:W1:Y:S01]  /*1090*/  LDS R2, [UR7+0x8] ;  /* 0x00000807ff027984 */ /* 0x00ae620008000800 */
[----:B------:R-:W-:-:S05]  /*10a0*/  IMAD.MOV.U32 R3, RZ, RZ, 0x6000 ;  /* 0x00006000ff037424 */ /* 0x000fca00078e00ff */
[----:B-1----:R-:W-:-:S04]  /*10b0*/  LOP3.LUT R2, R2, 0x6000, R3, 0xd8, !PT ;  /* 0x0000600002027812 */ /* 0x002fc800078ed803 */
[----:B------:R-:W-:-:S05]  /*10c0*/  LOP3.LUT R2, R2, 0x400000, RZ, 0xb8, !PT ;  /* 0x0040000002027812 */ /* 0x000fca00078eb8ff */
[----:B------:R1:W-:Y:S02]  /*10d0*/  STS [UR7+0x8], R2 ;  /* 0x00000802ff007988 */ /* 0x0003e40008000807 */
.L_x_43:
[----:B------:R-:W-:Y:S05]  /*10e0*/  BSYNC B4 ;  /* 0x0000000000047941 */ /* 0x000fea0003800000 */
.L_x_40:
[----:B-1-34-:R-:W1:Y:S02]  /*10f0*/  @!P2 LDS R2, [UR7+0x8] ;  /* 0x00000807ff02a984 */ /* 0x01ae640008000800 */
[----:B-1----:R-:W-:-:S05]  /*1100*/  @!P2 LOP3.LUT R2, R2, 0x8000, RZ, 0xb8, !PT ;  /* 0x000080000202a812 */ /* 0x002fca00078eb8ff */
[----:B------:R4:W-:Y:S02]  /*1110*/  @!P2 STS [UR7+0x8], R2 ;  /* 0x00000802ff00a988 */ /* 0x0009e40008000807 */
.L_x_44:
[----:B------:R-:W-:Y:S05]  /*1120*/  BSYNC B3 ;  /* 0x0000000000037941 */ /* 0x000fea0003800000 */
.L_x_39:
[----:B------:R-:W-:Y:S05]  /*1130*/  WARPSYNC.ALL ;  /* 0x0000000000007948 */ /* 0x000fea0003800000 */
[----:B------:R-:W-:Y:S01]  /*1140*/  UIADD3 UR4, UR4, 0x100, URZ ;  /* 0x0000010004047890 */ /* 0x000fe2000fffe03f */
[----:B------:R-:W-:Y:S01]  /*1150*/  ISETP.GE.AND P1, PT, R15, 0x1, PT ;  /* 0x000000010f00780c */ /* 0x000fe20003f26270 */
[----:B------:R-:W-:Y:S01]  /*1160*/  IMAD.MOV.U32 R24, RZ, RZ, RZ ;  /* 0x000000ffff187224 */ /* 0x000fe200078e00ff */
[----:B------:R-:W-:Y:S01]  /*1170*/  SHF.R.U32.HI R7, RZ, 0x5, R0 ;  /* 0x00000005ff077819 */ /* 0x000fe20000011600 */
[----:B------:R-:W-:-:S04]  /*1180*/  UIADD3 UR16, UP0, UR4, UR16, URZ ;  /* 0x0000001004107290 */ /* 0x000fc8000ff1e03f */
[----:B------:R-:W-:Y:S01]  /*1190*/  ULEA.HI.X.SX32 UR17, UR4, UR17, 0x1, UP0 ;  /* 0x0000001104117291 */ /* 0x000fe200080f0e3f */
[----:B------:R-:W-:Y:S11]  /*11a0*/  @P0 BRA `(.L_x_45) ;  /* 0x0000000000280947 */ /* 0x000ff60003800000 */
[----:B-1-34-:R-:W1:Y:S01]  /*11b0*/  S2R R2, SR_LANEID ;  /* 0x0000000000027919 */ /* 0x01ae620000000000 */
[----:B------:R-:W-:Y:S05]  /*11c0*/  WARPSYNC.ALL ;  /* 0x0000000000007948 */ /* 0x000fea0003800000 */
[----:B-1----:R-:W-:-:S05]  /*11d0*/  IMAD.SHL.U32 R4, R2, 0x4, RZ ;  /* 0x0000000402047824 */ /* 0x002fca00078e00ff */
[----:B------:R-:W1:Y:S01]  /*11e0*/  LDS R5, [R4+UR7] ;  /* 0x0000000704057984 */ /* 0x000e620008000800 */
[----:B------:R-:W-:-:S05]  /*11f0*/  IADD3 R2, P3, R4, UR16, RZ ;  /* 0x0000001004027c10 */ /* 0x000fca000ff7e0ff */
[----:B------:R-:W-:-:S05]  /*1200*/  IMAD.X R3, RZ, RZ, UR17, P3 ;  /* 0x00000011ff037e24 */ /* 0x000fca00098e06ff */
[----:B-1----:R1:W3:Y:S01]  /*1210*/  ATOMG.E.EXCH.STRONG.GPU PT, RZ, [R2], R5 ;  /* 0x0000000502ff73a8 */ /* 0x0022e200041ee100 */
[----:B------:R-:W-:-:S04]  /*1220*/  DEPBAR {5,4,3,2,1,0} ;  /* 0x0000003f0000791a */ /* 0x000fc80000000000 */
[----:B------:R1:W-:Y:S01]  /*1230*/  UTMACCTL.IV [UR16] ;  /* 0x00000000100079b9 */ /* 0x0003e20008000000 */
[----:B------:R-:W-:Y:S01]  /*1240*/  NOP ;  /* 0x0000000000007918 */ /* 0x000fe20000000000 */
.L_x_45:
[----:B------:R-:W-:Y:S05]  /*1250*/  @P0 BRA `(.L_x_46) ;  /* 0x00000000000c0947 */ /* 0x000fea0003800000 */
[----:B------:R0:W-:Y:S01]  /*1260*/  UTMACMDFLUSH ;  /* 0x00000000000079b7 */ /* 0x0001e20000000000 */
[----:B------:R-:W-:Y:S05]  /*1270*/  @P0 BRA `(.L_x_46) ;  /* 0x0000000000040947 */ /* 0x000fea0003800000 */
[----:B------:R-:W-:-:S04]  /*1280*/  DEPBAR.LE SB0, 0x0 ;  /* 0x000080000000791a */ /* 0x000fc80000000000 */
.L_x_46:
[----:B------:R-:W-:Y:S05]  /*1290*/  WARPSYNC.ALL ;  /* 0x0000000000007948 */ /* 0x000fea0003800000 */
[----:B---3--:R-:W-:Y:S01]  /*12a0*/  BAR.SYNC.DEFER_BLOCKING 0x0 ;  /* 0x0000000000007b1d */ /* 0x008fe20000010000 */
[----:B------:R-:W-:Y:S01]  /*12b0*/  R2UR UR18, R7 ;  /* 0x00000000071272ca */ /* 0x000fe200000e0000 */
[----:B------:R-:W-:Y:S01]  /*12c0*/  USHF.L.U32 UR19, UR32, 0x7, URZ ;  /* 0x0000000720137899 */ /* 0x000fe2000800063f */
[----:B------:R-:W-:Y:S01]  /*12d0*/  IMAD.MOV.U32 R25, RZ, RZ, RZ ;  /* 0x000000ffff197224 */ /* 0x000fe200078e00ff */
[----:B------:R-:W-:Y:S01]  /*12e0*/  USHF.L.U32 UR23, UR33, 0x7, URZ ;  /* 0x0000000721177899 */ /* 0x000fe2000800063f */
[----:B------:R-:W-:Y:S01]  /*12f0*/  CS2R R26, SRZ ;  /* 0x00000000001a7805 */ /* 0x000fe2000001ff00 */
[----:B------:R-:W-:Y:S01]  /*1300*/  VOTEU.ALL UP0, P2 ;  /* 0x00000000003f7886 */ /* 0x000fe20001000000 */
[----:B------:R-:W-:Y:S01]  /*1310*/  UMOV UR4, 0x1 ;  /* 0x0000000100047882 */ /* 0x000fe20000000000 */
[----:B------:R-:W-:Y:S01]  /*1320*/  VOTEU.ALL UP1, P2 ;  /* 0x00000000003f7886 */ /* 0x000fe20001020000 */
[----:B------:R-:W-:Y:S01]  /*1330*/  VOTEU.ALL UP2, P2 ;  /* 0x00000000003f7886 */ /* 0x000fe20001040000 */
[----:B------:R-:W-:Y:S01]  /*1340*/  CS2R R28, SRZ ;  /* 0x00000000001c7805 */ /* 0x000fe2000001ff00 */
[----:B------:R-:W-:-:S04]  /*1350*/  @!UP0 UIADD3 UR8, -UR4, 0x100000, URZ ;  /* 0x0010000004088890 */ /* 0x000fc8000fffe13f */
[----:B------:R-:W-:Y:S02]  /*1360*/  @!UP0 USHF.L.U32 UR9, UR8, 0xb, URZ ;  /* 0x0000000b08098899 */ /* 0x000fe4000800063f */
[----:B------:R-:W-:Y:S01]  /*1370*/  @!UP0 USHF.L.U32 UR8, UR8, 0x1, URZ ;  /* 0x0000000108088899 */ /* 0x000fe2000800063f */
        /* <DEDUP_REMOVED lines=9> */
[----:B------:R-:W-:Y:S01]  /*1410*/  VOTEU.ALL UP0, P2 ;  /* 0x00000000003f7886 */ /* 0x000fe20001000000 */
[----:B------:R-:W-:Y:S02]  /*1420*/  CS2R R36, SRZ ;  /* 0x0000000000247805 */ /* 0x000fe4000001ff00 */
[----:B------:R-:W-:Y:S02]  /*1430*/  CS2R R38, SRZ ;  /* 0x0000000000267805 */ /* 0x000fe4000001ff00 */
[----:B------:R-:W-:Y:S02]  /*1440*/  CS2R R40, SRZ ;  /* 0x0000000000287805 */ /* 0x000fe4000001ff00 */
[----:B------:R-:W-:-:S02]  /*1450*/  CS2R R42, SRZ ;  /* 0x00000000002a7805 */ /* 0x000fc4000001ff00 */
[----:B------:R-:W-:Y:S02]  /*1460*/  CS2R R44, SRZ ;  /* 0x00000000002c7805 */ /* 0x000fe4000001ff00 */
[----:B------:R-:W-:Y:S01]  /*1470*/  CS2R R46, SRZ ;  /* 0x00000000002e7805 */ /* 0x000fe2000001ff00 */
[----:B------:R-:W3:Y:S02]  /*1480*/  FENCE.VIEW.ASYNC.S ;  /* 0x00000000000073c6 */ /* 0x000ee40000000000 */
[----:B---3--:R3:W4:Y:S02]  /*1490*/  @!UP0 SYNCS.EXCH.64 URZ, [UR7+0x30000], UR8 ;  /* 0x03000008073f85b2 */ /* 0x0087240008000100 */
[----:B----4-:R-:W-:Y:S01]  /*14a0*/  BAR.SYNC.DEFER_BLOCKING 0x0 ;  /* 0x0000000000007b1d */ /* 0x010fe20000010000 */
[----:B------:R-:W-:Y:S02]  /*14b0*/  CS2R R48, SRZ ;  /* 0x0000000000307805 */ /* 0x000fe4000001ff00 */
[----:B------:R-:W-:-:S02]  /*14c0*/  CS2R R50, SRZ ;  /* 0x0000000000327805 */ /* 0x000fc4000001ff00 */
[----:B------:R-:W-:Y:S02]  /*14d0*/  CS2R R52, SRZ ;  /* 0x0000000000347805 */ /* 0x000fe4000001ff00 */
[----:B------:R-:W-:Y:S02]  /*14e0*/  CS2R R54, SRZ ;  /* 0x0000000000367805 */ /* 0x000fe4000001ff00 */
[----:B------:R-:W-:Y:S02]  /*14f0*/  CS2R R56, SRZ ;  /* 0x0000000000387805 */ /* 0x000fe4000001ff00 */
[----:B------:R-:W-:Y:S02]  /*1500*/  CS2R R58, SRZ ;  /* 0x00000000003a7805 */ /* 0x000fe4000001ff00 */
        /* <DEDUP_REMOVED lines=13> */
[----:B------:R-:W-:Y:S01]  /*15e0*/  CS2R R86, SRZ ;  /* 0x0000000000567805 */ /* 0x000fe2000001ff00 */
[----:B------:R3:W4:Y:S02]  /*15f0*/  @!UP1 SYNCS.EXCH.64 URZ, [UR7+0x30008], UR10 ;  /* 0x0300080a073f95b2 */ /* 0x0007240008000100 */
[----:B----4-:R-:W-:Y:S06]  /*1600*/  BAR.SYNC.DEFER_BLOCKING 0x0 ;  /* 0x0000000000007b1d */ /* 0x010fec0000010000 */
[----:B------:R3:W4:Y:S01]  /*1610*/  @!UP2 SYNCS.EXCH.64 URZ, [UR7+0x30010], UR4 ;  /* 0x03001004073fa5b2 */ /* 0x0007220008000100 */
[----:B------:R-:W-:Y:S05]  /*1620*/  @!P1 BRA `(.L_x_47) ;  /* 0x0000000400cc9947 */ /* 0x000fea0003800000 */
        /* <DEDUP_REMOVED lines=31> */
[----:B------:R-:W-:Y:S01]  /*1820*/  CS2R R86, SRZ ;  /* 0x0000000000567805 */ /* 0x000fe2000001ff00 */
[----:B---3--:R-:W-:Y:S01]  /*1830*/  UMOV UR4, URZ ;  /* 0x0000003f00047c82 */ /* 0x008fe20008000000 */
[----:B------:R-:W-:-:S05]  /*1840*/  UMOV UR27, URZ ;  /* 0x0000003f001b7c82 */ /* 0x000fca0008000000 */
.L_x_49:
[----:B----4-:R-:W-:Y:S01]  /*1850*/  BAR.SYNC.DEFER_BLOCKING 0x0 ;  /* 0x0000000000007b1d */ /* 0x010fe20000010000 */
[----:B------:R-:W-:Y:S01]  /*1860*/  ULEA UR5, UR4, UR7, 0x3 ;  /* 0x0000000704057291 */ /* 0x000fe2000f8e183f */
[----:B-1----:R-:W-:Y:S01]  /*1870*/  @!P2 IMAD.MOV.U32 R2, RZ, RZ, 0x10000 ;  /* 0x00010000ff02a424 */ /* 0x002fe200078e00ff */
[----:B------:R-:W-:Y:S01]  /*1880*/  ELECT P0, URZ, PT ;  /* 0x00000000003f782f */ /* 0x000fe20003800000 */
[----:B------:R-:W-:-:S03]  /*1890*/  ULEA UR6, UR4, UR7, 0xf ;  /* 0x0000000704067291 */ /* 0x000fc6000f8e783f */
[----:B------:R-:W-:Y:S01]  /*18a0*/  ISETP.LT.U32.AND P0, PT, R6, 0x40, P0 ;  /* 0x000000400600780c */ /* 0x000fe20000701070 */
[----:B------:R-:W-:Y:S01]  /*18b0*/  ULOP3.LUT UR26, UR18, 0x1, URZ, 0xc0, !UPT ;  /* 0x00000001121a7892 */ /* 0x000fe2000f8ec03f */
[----:B------:R-:W-:-:S03]  /*18c0*/  ELECT P1, URZ, PT ;  /* 0x00000000003f782f */ /* 0x000fc60003820000 */
[----:B------:R-:W-:Y:S02]  /*18d0*/  ULEA UR20, UR26, UR6, 0xe ;  /* 0x000000061a147291 */ /* 0x000fe4000f8e703f */
[----:B------:R-:W-:Y:S01]  /*18e0*/  ULEA UR22, UR26, UR27, 0x6 ;  /* 0x0000001b1a167291 */ /* 0x000fe2000f8e303f */
[----:B------:R-:W-:Y:S01]  /*18f0*/  ISETP.LT.U32.AND P1, PT, R6, 0x40, P1 ;  /* 0x000000400600780c */ /* 0x000fe20000f21070 */
[----:B------:R-:W-:-:S04]  /*1900*/  ULEA UR26, UR26, UR19, 0x6 ;  /* 0x000000131a1a7291 */ /* 0x000fc8000f8e303f */
[----:B------:R-:W-:Y:S01]  /*1910*/  VOTEU.ANY UP0, P0 ;  /* 0x00000000003f7886 */ /* 0x000fe20000000100 */
[----:B------:R-:W-:Y:S01]  /*1920*/  VOTEU.ANY UP2, P0 ;  /* 0x00000000003f7886 */ /* 0x000fe20000040100 */
[----:B------:R1:W-:Y:S01]  /*1930*/  @!P2 SYNCS.ARRIVE.TRANS64 RZ, [UR5+0x30000], R2 ;  /* 0x03000002ffffa9a7 */ /* 0x0003e20008000005 */
[----:B------:R3:W-:Y:S06]  /*1940*/  MEMBAR.ALL.CTA ;  /* 0x0000000000007992 */ /* 0x0007ec0000008000 */
[----:B---3--:R-:W3:Y:S01]  /*1950*/  FENCE.VIEW.ASYNC.S ;  /* 0x00000000000073c6 */ /* 0x008ee20000000000 */
[----:B------:R-:W-:Y:S01]  /*1960*/  @UP0 UIADD3 UR21, UR5, 0x30000, URZ ;  /* 0x0003000005150890 */ /* 0x000fe2000fffe03f */
[----:B------:R-:W-:Y:S01]  /*1970*/  @UP0 UMOV UR8, UR12 ;  /* 0x0000000c00080c82 */ /* 0x000fe20008000000 */
[----:B------:R-:W-:Y:S01]  /*1980*/  @UP0 UMOV UR9, UR13 ;  /* 0x0000000d00090c82 */ /* 0x000fe20008000000 */
[----:B---3--:R-:W-:Y:S01]  /*1990*/  VOTEU.ANY UP1, P1 ;  /* 0x00000000003f7886 */ /* 0x008fe20000820100 */
[----:B------:R-:W-:Y:S01]  /*19a0*/  VOTEU.ANY UP3, P1 ;  /* 0x00000000003f7886 */ /* 0x000fe20000860100 */
[----:B-1----:R-:W-:-:S03]  /*19b0*/  SHF.L.U32 R2, R10, 0x1f, RZ ;  /* 0x0000001f0a027819 */ /* 0x002fc600000006ff */
[----:B------:R-:W-:Y:S02]  /*19c0*/  @UP1 UIADD3 UR24, UR20, 0x18000, URZ ;  /* 0x0001800014181890 */ /* 0x000fe4000fffe03f */
[----:B------:R-:W-:Y:S01]  /*19d0*/  @UP1 UIADD3 UR25, UR5, 0x30000, URZ ;  /* 0x0003000005191890 */ /* 0x000fe2000fffe03f */
[----:B------:R-:W-:Y:S01]  /*19e0*/  @UP1 UMOV UR10, UR14 ;  /* 0x0000000e000a1c82 */ /* 0x000fe20008000000 */
[----:B------:R-:W-:Y:S01]  /*19f0*/  @UP1 UMOV UR11, UR15 ;  /* 0x0000000f000b1c82 */ /* 0x000fe20008000000 */
[----:B------:R-:W-:Y:S06]  /*1a00*/  BAR.SYNC.DEFER_BLOCKING 0x0 ;  /* 0x0000000000007b1d */ /* 0x000fec0000010000 */
[----:B------:R1:W-:Y:S02]  /*1a10*/  @UP2 UTMALDG.2D [UR20], [UR8] ;  /* 0x00000014080025b4 */ /* 0x0003e40008008000 */
[----:B------:R-:W-:Y:S06]  /*1a20*/  BAR.SYNC.DEFER_BLOCKING 0x0 ;  /* 0x0000000000007b1d */ /* 0x000fec0000010000 */
[----:B------:R1:W-:Y:S02]  /*1a30*/  @UP3 UTMALDG.2D [UR24], [UR10] ;  /* 0x000000180a0035b4 */ /* 0x0003e40008008000 */
[----:B------:R-:W-:Y:S06]  /*1a40*/  BAR.SYNC.DEFER_BLOCKING 0x0 ;  /* 0x0000000000007b1d */ /* 0x000fec0000010000 */
[----:B------:R-:W3:Y:S02]  /*1a50*/  SYNCS.PHASECHK.TRANS64.TRYWAIT P0, [UR5+0x30000], R2 ;  /* 0x03000002ff0075a7 */ /* 0x000ee40008000145 */
[----:B-1-3--:R-:W-:Y:S05]  /*1a60*/  @!P0 BRA `(.L_x_48) ;  /* 0x0000000400f88947 */ /* 0x00afea0003800000 */
.L_x_50:
[----:B------:R-:W-:Y:S01]  /*1a70*/  USHF.L.U32 UR5, UR18, 0x7, URZ ;  /* 0x0000000712057899 */ /* 0x000fe2000800063f */
[----:B------:R-:W-:Y:S02]  /*1a80*/  WARPGROUP.DEPBAR.LE gsb0, 0x0 ;  /* 0x00008000000079c5 */ /* 0x000fe40000010000 */
[----:B------:R-:W-:Y:S01]  /*1a90*/  UIADD3 UR8, UR6, 0x18000, URZ ;  /* 0x0001800006087890 */ /* 0x000fe2000fffe03f */
[----:B------:R-:W-:Y:S01]  /*1aa0*/  WARPGROUP.ARRIVE ;  /* 0x00000000000079c5 */ /* 0x000fe20000000000 */
[----:B------:R-:W-:Y:S01]  /*1ab0*/  ULOP3.LUT UR5, UR5, 0x200, URZ, 0xc0, !UPT ;  /* 0x0000020005057892 */ /* 0x000fe2000f8ec03f */
[----:B------:R-:W1:Y:S01]  /*1ac0*/  LDC R2, c[0x0][0x230] ;  /* 0x00008c00ff027b82 */ /* 0x000e620000000800 */
[----:B------:R-:W-:Y:S02]  /*1ad0*/  USHF.R.U32.HI UR8, URZ, 0x4, UR8 ;  /* 0x000000043f087899 */ /* 0x000fe40008011608 */
[----:B------:R-:W-:Y:S02]  /*1ae0*/  ULEA.HI UR5, UR6, UR5, URZ, 0x1c ;  /* 0x0000000506057291 */ /* 0x000fe4000f8fe03f */
[----:B------:R-:W-:-:S02]  /*1af0*/  USGXT.U32 UR6, UR8, 0xe ;  /* 0x0000000e0806789a */ /* 0x000fc40008000000 */
[----:B------:R-:W-:Y:S02]  /*1b00*/  ULOP3.LUT UR8, UR5, 0x3fff, URZ, 0xc0, !UPT ;  /* 0x00003fff05087892 */ /* 0x000fe4000f8ec03f */
[----:B------:R-:W-:Y:S01]  /*1b10*/  ULOP3.LUT UR10, UR6, 0x4000000, URZ, 0xfc, !UPT ;  /* 0x04000000060a7892 */ /* 0x000fe2000f8efc3f */
[----:B------:R-:W-:Y:S01]  /*1b20*/  UMOV UR9, 0x40000040 ;  /* 0x4000004000097882 */ /* 0x000fe20000000000 */
[----:B------:R-:W-:Y:S01]  /*1b30*/  UMOV UR11, 0x40000040 ;  /* 0x40000040000b7882 */ /* 0x000fe20000000000 */
[----:B------:R-:W-:Y:S01]  /*1b40*/  UMOV UR5, URZ ;  /* 0x0000003f00057c82 */ /* 0x000fe20008000000 */
[----:B------:R-:W-:Y:S02]  /*1b50*/  UIADD3 UR27, UR27, 0x80, URZ ;  /* 0x000000801b1b7890 */ /* 0x000fe4000fffe03f */
[----:B------:R-:W-:-:S03]  /*1b60*/  UIADD3 UR4, UR4, 0x1, URZ ;  /* 0x0000000104047890 */ /* 0x000fc6000fffe03f */
[----:B------:R-:W-:Y:S01]  /*1b70*/  HGMMA.64x128x16.F32 R24, gdesc[UR8].tnspB, R24 ;  /* 0x41e00000081879f0 */ /* 0x000fe20008700818 */
[----:B------:R-:W-:Y:S02]  /*1b80*/  UIADD3 UR8, UP0, UR8, 0x2, URZ ;  /* 0x0000000208087890 */ /* 0x000fe4000ff1e03f */
[----:B------:R-:W-:Y:S02]  /*1b90*/  UIADD3 UR10, UP1, UR6, 0x4000080, URZ ;  /* 0x04000080060a7890 */ /* 0x000fe4000ff3e03f */
[----:B------:R-:W-:Y:S01]  /*1ba0*/  UIADD3.X UR9, UR5, 0x40000040, URZ, UP0, !UPT ;  /* 0x4000004005097890 */ /* 0x000fe200087fe43f */
[----:B-1----:R-:W-:Y:S01]  /*1bb0*/  ISETP.LE.AND P0, PT, R2, UR27, PT ;  /* 0x0000001b02007c0c */ /* 0x002fe2000bf03270 */
[----:B------:R-:W-:Y:S01]  /*1bc0*/  UMOV UR6, URZ ;  /* 0x0000003f00067c82 */ /* 0x000fe20008000000 */
[----:B------:R-:W-:Y:S02]  /*1bd0*/  UISETP.NE.U32.AND UP0, UPT, UR4, 0x3, UPT ;  /* 0x000000030400788c */ /* 0x000fe4000bf05070 */
[----:B------:R-:W-:-:S02]  /*1be0*/  UIADD3.X UR11, UR6, 0x40000040, URZ, UP1, !UPT ;  /* 0x40000040060b7890 */ /* 0x000fc40008ffe43f */
[----:B------:R-:W-:Y:S02]  /*1bf0*/  UIADD3.64 UR28, UR8, 0x2, URZ ;  /* 0x00000002081c7897 */ /* 0x000fe4000fffe03f */
[----:B------:R-:W-:Y:S02]  /*1c00*/  UIADD3.64 UR30, UR10, 0x80, URZ ;  /* 0x000000800a1e7897 */ /* 0x000fe4000fffe03f */
[----:B------:R-:W-:Y:S02]  /*1c10*/  USEL UR5, URZ, 0x1, UP0 ;  /* 0x000000013f057887 */ /* 0x000fe40008000000 */
[----:B------:R-:W-:-:S04]  /*1c20*/  USEL UR4, UR4, URZ, UP0 ;  /* 0x0000003f04047287 */ /* 0x000fc80008000000 */
[----:B------:R-:W-:Y:S01]  /*1c30*/  LOP3.LUT R10, R10, UR5, RZ, 0x3c, !PT ;  /* 0x000000050a0a7c12 */ /* 0x000fe2000f8e3cff */
[----:B------:R-:W-:-:S12]  /*1c40*/  HGMMA.64x128x16.F32 R24, gdesc[UR8].tnspB, R24 ;  /* 0x41e00000081879f0 */ /* 0x000fd80008700818 */
[----:B------:R-:W-:Y:S01]  /*1c50*/  HGMMA.64x128x16.F32 R24, gdesc[UR28].tnspB, R24 ;  /* 0x41e000001c1879f0 */ /* 0x000fe20008700818 */
[----:B------:R-:W-:Y:S02]  /*1c60*/  UIADD3.64 UR28, UR8, 0x4, URZ ;  /* 0x00000004081c7897 */ /* 0x000fe4000fffe03f */
[----:B------:R-:W-:-:S09]  /*1c70*/  UIADD3.64 UR30, UR10, 0x100, URZ ;  /* 0x000001000a1e7897 */ /* 0x000fd2000fffe03f */
        /* <DEDUP_REMOVED lines=8> */
[----:B------:R-:W-:Y:S02]  /*1d00*/  UIADD3.64 UR30, UR10, 0x280, URZ ;  /* 0x000002800a1e7897 */ /* 0x000fe4000fffe03f */
[----:B------:R-:W-:Y:S02]  /*1d10*/  UIADD3.64 UR8, UR8, 0x404, URZ ;  /* 0x0000040408087897 */ /* 0x000fe4000fffe03f */
[----:B------:R-:W-:-:S05]  /*1d20*/  UIADD3.64 UR10, UR10, 0x300, URZ ;  /* 0x000003000a0a7897 */ /* 0x000fca000fffe03f */
[----:B------:R-:W-:-:S12]  /*1d30*/  HGMMA.64x128x16.F32 R24, gdesc[UR28].tnspB, R24 ;  /* 0x41e000001c1879f0 */ /* 0x000fd80008700818 */
[----:B------:R-:W-:Y:S01]  /*1d40*/  HGMMA.64x128x16.F32 R24, gdesc[UR8].tnspB, R24, gsb0 ;  /* 0x41e00000081879f0 */ /* 0x000fe20008000818 */
[----:B------:R-:W-:Y:S05]  /*1d50*/  @!P0 BRA `(.L_x_49) ;  /* 0xfffffff800bc8947 */ /* 0x000fea000383ffff */
.L_x_47:
[----:B------:R-:W-:Y:S02]  /*1d60*/  WARPGROUP.DEPBAR.LE gsb0, 0x0 ;  /* 0x00008000000079c5 */ /* 0x000fe40000010000 */
[----:B----4-:R-:W-:Y:S01]  /*1d70*/  BAR.SYNC.DEFER_BLOCKING 0x0 ;  /* 0x0000000000007b1d */ /* 0x010fe20000010000 */
[C---:B-1----:R-:W-:Y:S01]  /*1d80*/  IMAD.SHL.U32 R2, R0.reuse, 0x80, RZ ;  /* 0x0000008000027824 */ /* 0x042fe200078e00ff */
[----:B------:R-:W-:Y:S01]  /*1d90*/  F2FP.F16.F32.PACK_AB R24, R25, R24 ;  /* 0x000000181918723e */ /* 0x000fe200000000ff */
[----:B------:R-:W-:Y:S01]  /*1da0*/  IMAD.SHL.U32 R3, R0, 0x10, RZ ;  /* 0x0000001000037824 */ /* 0x000fe200078e00ff */
[----:B------:R-:W-:Y:S02]  /*1db0*/  F2FP.F16.F32.PACK_AB R25, R27, R26 ;  /* 0x0000001a1b19723e */ /* 0x000fe400000000ff */
[----:B------:R-:W-:Y:S02]  /*1dc0*/  ELECT P0, URZ, PT ;  /* 0x00000000003f782f */ /* 0x000fe40003800000 */
[----:B------:R-:W-:Y:S01]  /*1dd0*/  LOP3.LUT R2, R2, 0x780, RZ, 0xc0, !PT ;  /* 0x0000078002027812 */ /* 0x000fe200078ec0ff */
[----:B------:R-:W-:Y:S01]  /*1de0*/  ULOP3.LUT UR18, UR18, 0x1, URZ, 0xc0, !UPT ;  /* 0x0000000112127892 */ /* 0x000fe2000f8ec03f */
[----:B------:R-:W-:Y:S01]  /*1df0*/  F2FP.F16.F32.PACK_AB R56, R57, R56 ;  /* 0x000000383938723e */ /* 0x000fe200000000ff */
[----:B---3--:R-:W-:Y:S01]  /*1e00*/  UMOV UR10, UR23 ;  /* 0x00000017000a7c82 */ /* 0x008fe20008000000 */
[----:B------:R-:W-:Y:S01]  /*1e10*/  LOP3.LUT R3, R2, 0x70, R3, 0xf8, !PT ;  /* 0x0000007002037812 */ /* 0x000fe200078ef803 */
[----:B------:R-:W-:Y:S01]  /*1e20*/  ULEA UR8, UR18, UR7, 0xe ;  /* 0x0000000712087291 */ /* 0x000fe2000f8e703f */
[----:B------:R-:W-:Y:S01]  /*1e30*/  F2FP.F16.F32.PACK_AB R26, R29, R28 ;  /* 0x0000001c1d1a723e */ /* 0x000fe200000000ff */
[----:B------:R-:W-:Y:S01]  /*1e40*/  ULEA UR9, UR18, UR19, 0x6 ;  /* 0x0000001312097291 */ /* 0x000fe2000f8e303f */
[----:B------:R-:W-:Y:S01]  /*1e50*/  LOP3.LUT R3, R3, 0x10, R0, 0x78, !PT ;  /* 0x0000001003037812 */ /* 0x000fe200078e7800 */
[----:B------:R-:W-:Y:S01]  /*1e60*/  IMAD.SHL.U32 R0, R0, 0x40, RZ ;  /* 0x0000004000007824 */ /* 0x000fe200078e00ff */
[----:B------:R-:W-:-:S02]  /*1e70*/  F2FP.F16.F32.PACK_AB R27, R31, R30 ;  /* 0x0000001e1f1b723e */ /* 0x000fc400000000ff */
[----:B------:R-:W-:Y:S02]  /*1e80*/  F2FP.F16.F32.PACK_AB R32, R33, R32 ;  /* 0x000000202120723e */ /* 0x000fe400000000ff */
[----:B------:R-:W-:Y:S02]  /*1e90*/  LOP3.LUT R0, R3, 0x3800, R0, 0xf8, !PT ;  /* 0x0000380003007812 */ /* 0x000fe400078ef800 */
[----:B------:R-:W-:Y:S01]  /*1ea0*/  F2FP.F16.F32.PACK_AB R57, R59, R58 ;  /* 0x0000003a3b39723e */ /* 0x000fe200000000ff */
[----:B------:R-:W1:Y:S02]  /*1eb0*/  @!P2 SYNCS.CCTL.IV [UR7+0x30000] ;  /* 0x03000000ff00a9b1 */ /* 0x000e640008000007 */
[----:B-1----:R-:W-:Y:S01]  /*1ec0*/  BAR.SYNC.DEFER_BLOCKING 0x0 ;  /* 0x0000000000007b1d */ /* 0x002fe20000010000 */
[C---:B------:R-:W-:Y:S01]  /*1ed0*/  LOP3.LUT R3, R0.reuse, 0x20, RZ, 0x3c, !PT ;  /* 0x0000002000037812 */ /* 0x040fe200078e3cff */
[C---:B------:R-:W-:Y:S01]  /*1ee0*/  VIADD R2, R0.reuse, UR7 ;  /* 0x0000000700027c36 */ /* 0x040fe20008000000 */
[----:B------:R-:W-:-:S02]  /*1ef0*/  LOP3.LUT R4, R0, 0x40, RZ, 0x3c, !PT ;  /* 0x0000004000047812 */ /* 0x000fc400078e3cff */
[----:B------:R-:W-:Y:S01]  /*1f00*/  F2FP.F16.F32.PACK_AB R33, R35, R34 ;  /* 0x000000222321723e */ /* 0x000fe200000000ff */
[----:B------:R-:W-:Y:S01]  /*1f10*/  VIADD R3, R3, UR7 ;  /* 0x0000000703037c36 */ /* 0x000fe20008000000 */
[----:B------:R-:W-:Y:S01]  /*1f20*/  F2FP.F16.F32.PACK_AB R58, R61, R60 ;  /* 0x0000003c3d3a723e */ /* 0x000fe200000000ff */
[----:B------:R-:W-:Y:S01]  /*1f30*/  VIADD R4, R4, UR7 ;  /* 0x0000000704047c36 */ /* 0x000fe20008000000 */
[----:B------:R-:W-:Y:S02]  /*1f40*/  F2FP.F16.F32.PACK_AB R59, R63, R62 ;  /* 0x0000003e3f3b723e */ /* 0x000fe400000000ff */
[----:B------:R-:W-:Y:S02]  /*1f50*/  F2FP.F16.F32.PACK_AB R64, R65, R64 ;  /* 0x000000404140723e */ /* 0x000fe400000000ff */
[----:B------:R-:W-:Y:S02]  /*1f60*/  LOP3.LUT R0, R0, 0x60, RZ, 0x3c, !PT ;  /* 0x0000006000007812 */ /* 0x000fe400078e3cff */
[----:B------:R-:W-:-:S02]  /*1f70*/  F2FP.F16.F32.PACK_AB R34, R37, R36 ;  /* 0x000000242522723e */ /* 0x000fc400000000ff */
[----:B------:R-:W-:Y:S01]  /*1f80*/  F2FP.F16.F32.PACK_AB R35, R39, R38 ;  /* 0x000000262723723e */ /* 0x000fe200000000ff */
[----:B------:R-:W-:Y:S01]  /*1f90*/  VIADD R0, R0, UR7 ;  /* 0x0000000700007c36 */ /* 0x000fe20008000000 */
[----:B------:R-:W-:Y:S02]  /*1fa0*/  F2FP.F16.F32.PACK_AB R40, R41, R40 ;  /* 0x000000282928723e */ /* 0x000fe400000000ff */
[----:B------:R-:W-:Y:S02]  /*1fb0*/  F2FP.F16.F32.PACK_AB R65, R67, R66 ;  /* 0x000000424341723e */ /* 0x000fe400000000ff */
[----:B------:R-:W-:Y:S01]  /*1fc0*/  F2FP.F16.F32.PACK_AB R41, R43, R42 ;  /* 0x0000002a2b29723e */ /* 0x000fe200000000ff */
[----:B------:R-:W1:Y:S02]  /*1fd0*/  @!P2 SYNCS.CCTL.IV [UR7+0x30008] ;  /* 0x03000800ff00a9b1 */ /* 0x000e640008000007 */
[----:B-1----:R-:W-:Y:S01]  /*1fe0*/  BAR.SYNC.DEFER_BLOCKING 0x0 ;  /* 0x0000000000007b1d */ /* 0x002fe20000010000 */
[----:B------:R-:W-:-:S02]  /*1ff0*/  F2FP.F16.F32.PACK_AB R66, R69, R68 ;  /* 0x000000444542723e */ /* 0x000fc400000000ff */
[----:B------:R-:W-:Y:S02]  /*2000*/  F2FP.F16.F32.PACK_AB R67, R71, R70 ;  /* 0x000000464743723e */ /* 0x000fe400000000ff */
[----:B------:R-:W-:Y:S02]  /*2010*/  F2FP.F16.F32.PACK_AB R72, R73, R72 ;  /* 0x000000484948723e */ /* 0x000fe400000000ff */
[----:B------:R-:W-:Y:S02]  /*2020*/  F2FP.F16.F32.PACK_AB R42, R45, R44 ;  /* 0x0000002c2d2a723e */ /* 0x000fe400000000ff */
[----:B------:R-:W-:Y:S02]  /*2030*/  F2FP.F16.F32.PACK_AB R43, R47, R46 ;  /* 0x0000002e2f2b723e */ /* 0x000fe400000000ff */
[----:B------:R-:W-:Y:S02]  /*2040*/  F2FP.F16.F32.PACK_AB R48, R49, R48 ;  /* 0x000000303130723e */ /* 0x000fe400000000ff */
[----:B------:R-:W-:-:S02]  /*2050*/  F2FP.F16.F32.PACK_AB R73, R75, R74 ;  /* 0x0000004a4b49723e */ /* 0x000fc400000000ff */
[----:B------:R-:W-:Y:S02]  /*2060*/  F2FP.F16.F32.PACK_AB R49, R51, R50 ;  /* 0x000000323331723e */ /* 0x000fe400000000ff */
[----:B------:R-:W-:Y:S02]  /*2070*/  F2FP.F16.F32.PACK_AB R74, R77, R76 ;  /* 0x0000004c4d4a723e */ /* 0x000fe400000000ff */
[----:B------:R-:W-:Y:S02]  /*2080*/  F2FP.F16.F32.PACK_AB R75, R79, R78 ;  /* 0x0000004e4f4b723e */ /* 0x000fe400000000ff */
[----:B------:R-:W-:Y:S02]  /*2090*/  F2FP.F16.F32.PACK_AB R80, R81, R80 ;  /* 0x000000505150723e */ /* 0x000fe400000000ff */
[----:B------:R-:W-:Y:S01]  /*20a0*/  F2FP.F16.F32.PACK_AB R50, R53, R52 ;  /* 0x000000343532723e */ /* 0x000fe200000000ff */
[----:B------:R-:W1:Y:S02]  /*20b0*/  @!P2 SYNCS.CCTL.IV [UR7+0x30010] ;  /* 0x03001000ff00a9b1 */ /* 0x000e640008000007 */
[----:B-1----:R-:W-:Y:S01]  /*20c0*/  STSM.16.M88.4 [R2], R24 ;  /* 0x0000001802007844 */ /* 0x002fe20000000200 */
[----:B------:R-:W-:-:S02]  /*20d0*/  F2FP.F16.F32.PACK_AB R51, R55, R54 ;  /* 0x000000363733723e */ /* 0x000fc400000000ff */
[----:B------:R-:W-:Y:S01]  /*20e0*/  F2FP.F16.F32.PACK_AB R81, R83, R82 ;  /* 0x000000525351723e */ /* 0x000fe200000000ff */
[----:B------:R-:W-:Y:S01]  /*20f0*/  STSM.16.M88.4 [R2+0x4000], R56 ;  /* 0x0040003802007844 */ /* 0x000fe20000000200 */
[----:B------:R-:W-:Y:S02]  /*2100*/  F2FP.F16.F32.PACK_AB R82, R85, R84 ;  /* 0x000000545552723e */ /* 0x000fe400000000ff */
[----:B------:R-:W-:Y:S01]  /*2110*/  F2FP.F16.F32.PACK_AB R83, R87, R86 ;  /* 0x000000565753723e */ /* 0x000fe200000000ff */
[----:B------:R-:W-:Y:S01]  /*2120*/  STSM.16.M88.4 [R3], R32 ;  /* 0x0000002003007844 */ /* 0x000fe20000000200 */
[----:B------:R-:W-:-:S03]  /*2130*/  ISETP.LT.U32.AND P0, PT, R6, 0x40, P0 ;  /* 0x000000400600780c */ /* 0x000fc60000701070 */
[----:B------:R-:W-:Y:S04]  /*2140*/  STSM.16.M88.4 [R3+0x4000], R64 ;  /* 0x0040004003007844 */ /* 0x000fe80000000200 */
[----:B------:R-:W-:Y:S04]  /*2150*/  STSM.16.M88.4 [R4], R40 ;  /* 0x0000002804007844 */ /* 0x000fe80000000200 */
[----:B------:R-:W-:Y:S02]  /*2160*/  STSM.16.M88.4 [R4+0x4000], R72 ;  /* 0x0040004804007844 */ /* 0x000fe40000000200 */
[----:B------:R-:W-:Y:S01]  /*2170*/  VOTEU.ANY UP0, P0 ;  /* 0x00000000003f7886 */ /* 0x000fe20000000100 */
[----:B------:R-:W-:Y:S01]  /*2180*/  VOTEU.ANY UP1, P0 ;  /* 0x00000000003f7886 */ /* 0x000fe20000020100 */
[----:B------:R-:W-:Y:S03]  /*2190*/  STSM.16.M88.4 [R0], R48 ;  /* 0x0000003000007844 */ /* 0x000fe60000000200 */
[----:B------:R-:W-:Y:S01]  /*21a0*/  @UP0 UMOV UR4, UR16 ;  /* 0x0000001000040c82 */ /* 0x000fe20008000000 */
[----:B------:R-:W-:Y:S01]  /*21b0*/  STSM.16.M88.4 [R0+0x4000], R80 ;  /* 0x0040005000007844 */ /* 0x000fe20000000200 */
[----:B------:R-:W-:Y:S01]  /*21c0*/  @UP0 UMOV UR5, UR17 ;  /* 0x0000001100050c82 */ /* 0x000fe20008000000 */
[----:B------:R1:W-:Y:S06]  /*21d0*/  MEMBAR.ALL.CTA ;  /* 0x0000000000007992 */ /* 0x0003ec0000008000 */
[----:B-1----:R-:W1:Y:S02]  /*21e0*/  FENCE.VIEW.ASYNC.S ;  /* 0x00000000000073c6 */ /* 0x002e640000000000 */
[----:B-1----:R-:W-:Y:S06]  /*21f0*/  BAR.SYNC.DEFER_BLOCKING 0x0 ;  /* 0x0000000000007b1d */ /* 0x002fec0000010000 */
[----:B------:R1:W-:Y:S01]  /*2200*/  @UP1 UTMASTG.2D [UR8], [UR4] ;  /* 0x00000008040013b5 */ /* 0x0003e20008008000 */
[----:B------:R0:W-:Y:S01]  /*2210*/  UTMACMDFLUSH ;  /* 0x00000000000079b7 */ /* 0x0001e20000000000 */
[----:B------:R-:W-:-:S04]  /*2220*/  DEPBAR.LE SB0, 0x0 ;  /* 0x000080000000791a */ /* 0x000fc80000000000 */
[----:B------:R-:W-:Y:S06]  /*2230*/  BAR.SYNC.DEFER_BLOCKING 0x0 ;  /* 0x0000000000007b1d */ /* 0x000fec0000010000 */
[----:B-1----:R-:W-:Y:S05]  /*2240*/  EXIT ;  /* 0x000000000000794d */ /* 0x002fea0003800000 */
.L_x_48:
[----:B------:R-:W1:Y:S02]  /*2250*/  SYNCS.PHASECHK.TRANS64.TRYWAIT P0, [UR5+0x30000], R2 ;  /* 0x03000002ff0075a7 */ /* 0x000e640008000145 */
[----:B-1----:R-:W-:Y:S05]  /*2260*/  @!P0 BRA `(.L_x_48) ;  /* 0xfffffffc00f88947 */ /* 0x002fea000383ffff */
[----:B------:R-:W-:Y:S05]  /*2270*/  BRA `(.L_x_50) ;  /* 0xfffffff400fc7947 */ /* 0x000fea000383ffff */
.L_x_51:
[----:B------:R-:W-:-:S00]  /*2280*/  BRA `(.L_x_51) ;  /* 0xfffffffc00fc7947 */ /* 0x000fc0000383ffff */
[----:B------:R-:W-:-:S00]  /*2290*/  NOP ;  /* 0x0000000000007918 */ /* 0x000fc00000000000 */
        /* <DEDUP_REMOVED lines=14> */
.L_x_52:


//--------------------- .nv.shared.gluon_wgmma    --------------------------
	.section	.nv.shared.gluon_wgmma,"aw",@nobits
	.sectionflags	@""
	.align	16
	.zero		1024


//--------------------- .nv.shared.reserved.0     --------------------------
	.section	.nv.shared.reserved.0,"aw",@nobits
	.weak		__nv_reservedSMEM_offset_0_alias
	.size		__nv_reservedSMEM_offset_0_alias, 0, 0
	.other		__nv_reservedSMEM_offset_0_alias,@"STO_CUDA_RESERVED_SHARED STV_DEFAULT"
__nv_reservedSMEM_offset_0_alias:
	.zero		0


//--------------------- .nv.constant0.gluon_wgmma --------------------------
	.section	.nv.constant0.gluon_wgmma,"a",@progbits
	.sectionflags	@""
	.align	4
.nv.constant0.gluon_wgmma:
	.zero		608


//--------------------- SYMBOLS --------------------------

	.type		.nv.reservedSmem.offset0,@object
	.size		.nv.reservedSmem.offset0,0x4
